//
// Generated by NVIDIA NVVM Compiler
//
// Compiler Build ID: CL-36424714
// Cuda compilation tools, release 13.0, V13.0.88
// Based on NVVM 20.0.0
//

.version 9.0
.target sm_100
.address_size 64

	// .globl	_Z6decodeP6__halfS0_S0_S0_S0_S0_S0_S0_S0_S0_S0_S0_S0_S0_iff
// _ZZ6decodeP6__halfS0_S0_S0_S0_S0_S0_S0_S0_S0_S0_S0_S0_S0_iffE11input_shmem has been demoted
// _ZZ6decodeP6__halfS0_S0_S0_S0_S0_S0_S0_S0_S0_S0_S0_S0_S0_iffE19local_qkv_reduction has been demoted

.visible .entry _Z6decodeP6__halfS0_S0_S0_S0_S0_S0_S0_S0_S0_S0_S0_S0_S0_iff(
	.param .u64 .ptr .align 1 _Z6decodeP6__halfS0_S0_S0_S0_S0_S0_S0_S0_S0_S0_S0_S0_S0_iff_param_0,
	.param .u64 .ptr .align 1 _Z6decodeP6__halfS0_S0_S0_S0_S0_S0_S0_S0_S0_S0_S0_S0_S0_iff_param_1,
	.param .u64 .ptr .align 1 _Z6decodeP6__halfS0_S0_S0_S0_S0_S0_S0_S0_S0_S0_S0_S0_S0_iff_param_2,
	.param .u64 .ptr .align 1 _Z6decodeP6__halfS0_S0_S0_S0_S0_S0_S0_S0_S0_S0_S0_S0_S0_iff_param_3,
	.param .u64 .ptr .align 1 _Z6decodeP6__halfS0_S0_S0_S0_S0_S0_S0_S0_S0_S0_S0_S0_S0_iff_param_4,
	.param .u64 .ptr .align 1 _Z6decodeP6__halfS0_S0_S0_S0_S0_S0_S0_S0_S0_S0_S0_S0_S0_iff_param_5,
	.param .u64 .ptr .align 1 _Z6decodeP6__halfS0_S0_S0_S0_S0_S0_S0_S0_S0_S0_S0_S0_S0_iff_param_6,
	.param .u64 .ptr .align 1 _Z6decodeP6__halfS0_S0_S0_S0_S0_S0_S0_S0_S0_S0_S0_S0_S0_iff_param_7,
	.param .u64 .ptr .align 1 _Z6decodeP6__halfS0_S0_S0_S0_S0_S0_S0_S0_S0_S0_S0_S0_S0_iff_param_8,
	.param .u64 .ptr .align 1 _Z6decodeP6__halfS0_S0_S0_S0_S0_S0_S0_S0_S0_S0_S0_S0_S0_iff_param_9,
	.param .u64 .ptr .align 1 _Z6decodeP6__halfS0_S0_S0_S0_S0_S0_S0_S0_S0_S0_S0_S0_S0_iff_param_10,
	.param .u64 .ptr .align 1 _Z6decodeP6__halfS0_S0_S0_S0_S0_S0_S0_S0_S0_S0_S0_S0_S0_iff_param_11,
	.param .u64 .ptr .align 1 _Z6decodeP6__halfS0_S0_S0_S0_S0_S0_S0_S0_S0_S0_S0_S0_S0_iff_param_12,
	.param .u64 .ptr .align 1 _Z6decodeP6__halfS0_S0_S0_S0_S0_S0_S0_S0_S0_S0_S0_S0_S0_iff_param_13,
	.param .u32 _Z6decodeP6__halfS0_S0_S0_S0_S0_S0_S0_S0_S0_S0_S0_S0_S0_iff_param_14,
	.param .f32 _Z6decodeP6__halfS0_S0_S0_S0_S0_S0_S0_S0_S0_S0_S0_S0_S0_iff_param_15,
	.param .f32 _Z6decodeP6__halfS0_S0_S0_S0_S0_S0_S0_S0_S0_S0_S0_S0_S0_iff_param_16
)
.explicitcluster
.reqnctapercluster 1, 4, 1
{
	.local .align 16 .b8 	__local_depot0[16];
	.reg .b64 	%SP;
	.reg .b64 	%SPL;
	.reg .pred 	%p<36>;
	.reg .b16 	%rs<1466>;
	.reg .b32 	%r<1715>;
	.reg .b32 	%f<2>;
	.reg .b64 	%rd<97>;
	// demoted variable
	.shared .align 16 .b8 _ZZ6decodeP6__halfS0_S0_S0_S0_S0_S0_S0_S0_S0_S0_S0_S0_S0_iffE11input_shmem[8192];
	// demoted variable
	.shared .align 16 .b8 _ZZ6decodeP6__halfS0_S0_S0_S0_S0_S0_S0_S0_S0_S0_S0_S0_S0_iffE19local_qkv_reduction[256];
	mov.u64 	%SPL, __local_depot0;
	ld.param.u64 	%rd20, [_Z6decodeP6__halfS0_S0_S0_S0_S0_S0_S0_S0_S0_S0_S0_S0_S0_iff_param_1];
	ld.param.u64 	%rd21, [_Z6decodeP6__halfS0_S0_S0_S0_S0_S0_S0_S0_S0_S0_S0_S0_S0_iff_param_2];
	cvta.to.global.u64 	%rd1, %rd20;
	cvta.to.global.u64 	%rd2, %rd21;
	add.u64 	%rd3, %SPL, 0;
	mov.u32 	%r1, %ctaid.x;
	mov.u32 	%r2, %tid.x;
	mov.u32 	%r3, %tid.y;
	mov.u32 	%r4, %tid.z;
	mov.u32 	%r5, %ntid.x;
	mov.u32 	%r6, %ntid.y;
	mad.lo.s32 	%r275, %r4, %r6, %r3;
	mad.lo.s32 	%r7, %r275, %r5, %r2;
	and.b32  	%r8, %r7, 31;
	setp.gt.u32 	%p1, %r7, 511;
	@%p1 bra 	$L__BB0_7;
	shl.b32 	%r9, %r1, 12;
	mul.lo.s32 	%r276, %r5, %r6;
	mov.u32 	%r10, %ntid.z;
	mul.lo.s32 	%r11, %r276, %r10;
	add.s32 	%r277, %r4, %r10;
	mad.lo.s32 	%r278, %r6, %r277, %r3;
	mad.lo.s32 	%r279, %r5, %r278, %r2;
	max.u32 	%r280, %r279, 512;
	setp.lt.u32 	%p2, %r279, 512;
	selp.u32 	%r281, 1, 0, %p2;
	add.s32 	%r282, %r279, %r281;
	sub.s32 	%r283, %r280, %r282;
	div.u32 	%r284, %r283, %r11;
	add.s32 	%r12, %r284, %r281;
	and.b32  	%r285, %r12, 3;
	setp.eq.s32 	%p3, %r285, 3;
	mov.u32 	%r1644, %r7;
	@%p3 bra 	$L__BB0_4;
	shl.b32 	%r286, %r7, 3;
	add.s32 	%r287, %r9, %r286;
	mul.wide.u32 	%rd23, %r287, 2;
	add.s64 	%rd92, %rd1, %rd23;
	mul.lo.s32 	%r288, %r10, %r6;
	mul.lo.s32 	%r289, %r288, %r5;
	shl.b32 	%r290, %r289, 3;
	mul.wide.u32 	%rd5, %r290, 2;
	shl.b32 	%r291, %r7, 4;
	mov.u32 	%r292, _ZZ6decodeP6__halfS0_S0_S0_S0_S0_S0_S0_S0_S0_S0_S0_S0_S0_iffE11input_shmem;
	add.s32 	%r1642, %r292, %r291;
	shl.b32 	%r14, %r289, 4;
	add.s32 	%r293, %r12, 1;
	and.b32  	%r294, %r293, 3;
	neg.s32 	%r1641, %r294;
	mov.u32 	%r1644, %r7;
$L__BB0_3:
	.pragma "nounroll";
	ld.global.v4.u32 	{%r295, %r296, %r297, %r298}, [%rd92];
	st.shared.v4.u32 	[%r1642], {%r295, %r296, %r297, %r298};
	add.s32 	%r1644, %r1644, %r11;
	add.s64 	%rd92, %rd92, %rd5;
	add.s32 	%r1642, %r1642, %r14;
	add.s32 	%r1641, %r1641, 1;
	setp.ne.s32 	%p4, %r1641, 0;
	@%p4 bra 	$L__BB0_3;
$L__BB0_4:
	setp.lt.u32 	%p5, %r12, 3;
	@%p5 bra 	$L__BB0_7;
	mul.lo.s32 	%r299, %r10, %r6;
	mul.lo.s32 	%r300, %r299, %r5;
	shl.b32 	%r23, %r300, 2;
	shl.b32 	%r301, %r1644, 3;
	add.s32 	%r1646, %r9, %r301;
	mad.lo.s32 	%r1649, %r300, 24, %r1646;
	shl.b32 	%r25, %r300, 5;
	shl.b32 	%r26, %r300, 4;
	add.s32 	%r1648, %r1646, %r26;
	add.s32 	%r302, %r1644, %r11;
	shl.b32 	%r303, %r302, 3;
	add.s32 	%r1647, %r9, %r303;
	shl.b32 	%r304, %r1644, 4;
	mov.u32 	%r305, _ZZ6decodeP6__halfS0_S0_S0_S0_S0_S0_S0_S0_S0_S0_S0_S0_S0_iffE11input_shmem;
	add.s32 	%r1645, %r305, %r304;
	shl.b32 	%r31, %r300, 6;
	mul.lo.s32 	%r32, %r300, 48;
$L__BB0_6:
	mul.wide.u32 	%rd24, %r1646, 2;
	add.s64 	%rd25, %rd1, %rd24;
	ld.global.v4.u32 	{%r306, %r307, %r308, %r309}, [%rd25];
	st.shared.v4.u32 	[%r1645], {%r306, %r307, %r308, %r309};
	add.s32 	%r310, %r1645, %r26;
	mul.wide.u32 	%rd26, %r1647, 2;
	add.s64 	%rd27, %rd1, %rd26;
	ld.global.v4.u32 	{%r311, %r312, %r313, %r314}, [%rd27];
	st.shared.v4.u32 	[%r310], {%r311, %r312, %r313, %r314};
	add.s32 	%r315, %r1645, %r25;
	mul.wide.u32 	%rd28, %r1648, 2;
	add.s64 	%rd29, %rd1, %rd28;
	ld.global.v4.u32 	{%r316, %r317, %r318, %r319}, [%rd29];
	st.shared.v4.u32 	[%r315], {%r316, %r317, %r318, %r319};
	add.s32 	%r320, %r1645, %r32;
	mul.wide.u32 	%rd30, %r1649, 2;
	add.s64 	%rd31, %rd1, %rd30;
	ld.global.v4.u32 	{%r321, %r322, %r323, %r324}, [%rd31];
	st.shared.v4.u32 	[%r320], {%r321, %r322, %r323, %r324};
	add.s32 	%r1644, %r1644, %r23;
	add.s32 	%r1649, %r1649, %r25;
	add.s32 	%r1648, %r1648, %r25;
	add.s32 	%r1647, %r1647, %r25;
	add.s32 	%r1646, %r1646, %r25;
	add.s32 	%r1645, %r1645, %r31;
	setp.lt.u32 	%p6, %r1644, 512;
	@%p6 bra 	$L__BB0_6;
$L__BB0_7:
	bar.sync 	0;
	mul.lo.s32 	%r327, %r5, %r6;
	mov.u32 	%r328, %ntid.z;
	mul.lo.s32 	%r45, %r327, %r328;
	div.u32 	%r46, 4096, %r45;
	mul.lo.s32 	%r47, %r46, %r7;
	shl.b32 	%r329, %r47, 1;
	mov.u32 	%r330, _ZZ6decodeP6__halfS0_S0_S0_S0_S0_S0_S0_S0_S0_S0_S0_S0_S0_iffE11input_shmem;
	add.s32 	%r48, %r330, %r329;
	mov.f32 	%f1, 0f00000000;
	// begin inline asm
	{  cvt.rn.f16.f32 %rs98, %f1;}

	// end inline asm
	setp.gt.u32 	%p7, %r45, 4096;
	shl.b32 	%r49, %r1, 24;
	mov.u32 	%r331, %nclusterid.y;
	mov.u32 	%r332, %clusterid.z;
	mov.u32 	%r333, %clusterid.y;
	mad.lo.s32 	%r334, %r332, %r331, %r333;
	mov.u32 	%r335, %nclusterid.x;
	mov.u32 	%r336, %clusterid.x;
	mad.lo.s32 	%r337, %r334, %r335, %r336;
	shl.b32 	%r50, %r337, 19;
	mov.u32 	%r338, %cluster_ctarank;
	shl.b32 	%r51, %r338, 5;
	add.s32 	%r339, %r51, %r49;
	add.s32 	%r52, %r339, %r50;
	// begin inline asm
	{mov.u32 %r325, WARP_SZ;
}
	// end inline asm
	shl.b32 	%r340, %r325, 8;
	add.s32 	%r53, %r340, -8161;
	ld.shared.v4.u32 	{%r341, %r342, %r343, %r344}, [%r48];
	st.local.v4.u32 	[%rd3], {%r341, %r342, %r343, %r344};
	mov.b16 	%rs99, 0;
	mov.b32 	%r1665, {%rs98, %rs99};
	mov.b32 	%r1662, 0;
	mov.u32 	%r1663, %r1662;
	mov.u32 	%r1664, %r1662;
	@%p7 bra 	$L__BB0_16;
	max.u32 	%r56, %r46, 1;
	and.b32  	%r57, %r56, 3;
	setp.gt.u32 	%p8, %r45, 1024;
	mov.b32 	%r1662, 0;
	mov.u32 	%r1655, %r1662;
	@%p8 bra 	$L__BB0_12;
	and.b32  	%r347, %r56, 8188;
	neg.s32 	%r1657, %r347;
	shl.b32 	%r348, %r47, 7;
	add.s32 	%r349, %r348, %r49;
	add.s32 	%r350, %r349, %r50;
	add.s32 	%r351, %r350, %r51;
	add.s32 	%r1656, %r351, 256;
	mov.b32 	%r1662, 0;
	mov.u64 	%rd93, %rd3;
	mov.u32 	%r1663, %r1662;
	mov.u32 	%r1664, %r1662;
$L__BB0_10:
	add.s32 	%r352, %r1656, -256;
	mul.wide.u32 	%rd32, %r352, 2;
	add.s64 	%rd33, %rd2, %rd32;
	ld.global.v4.u32 	{%r353, %r354, %r355, %r356}, [%rd33];
	ld.local.v4.u16 	{%rs143, %rs191, %rs239, %rs287}, [%rd93];
	mov.b32 	{%rs102, %rs108}, %r353;
	// begin inline asm
	{mul.f16 %rs100,%rs143,%rs102;
}
	// end inline asm
	mov.b32 	{%rs104, %rs110}, %r1665;
	// begin inline asm
	{add.f16 %rs103,%rs104,%rs100;
}
	// end inline asm
	// begin inline asm
	{mul.f16 %rs106,%rs143,%rs108;
}
	// end inline asm
	// begin inline asm
	{add.f16 %rs109,%rs110,%rs106;
}
	// end inline asm
	mov.b32 	{%rs114, %rs120}, %r354;
	// begin inline asm
	{mul.f16 %rs112,%rs143,%rs114;
}
	// end inline asm
	mov.b32 	{%rs116, %rs122}, %r1664;
	// begin inline asm
	{add.f16 %rs115,%rs116,%rs112;
}
	// end inline asm
	// begin inline asm
	{mul.f16 %rs118,%rs143,%rs120;
}
	// end inline asm
	// begin inline asm
	{add.f16 %rs121,%rs122,%rs118;
}
	// end inline asm
	mov.b32 	{%rs126, %rs132}, %r355;
	// begin inline asm
	{mul.f16 %rs124,%rs143,%rs126;
}
	// end inline asm
	mov.b32 	{%rs128, %rs134}, %r1663;
	// begin inline asm
	{add.f16 %rs127,%rs128,%rs124;
}
	// end inline asm
	// begin inline asm
	{mul.f16 %rs130,%rs143,%rs132;
}
	// end inline asm
	// begin inline asm
	{add.f16 %rs133,%rs134,%rs130;
}
	// end inline asm
	mov.b32 	{%rs138, %rs144}, %r356;
	// begin inline asm
	{mul.f16 %rs136,%rs143,%rs138;
}
	// end inline asm
	mov.b32 	{%rs140, %rs146}, %r1662;
	// begin inline asm
	{add.f16 %rs139,%rs140,%rs136;
}
	// end inline asm
	// begin inline asm
	{mul.f16 %rs142,%rs143,%rs144;
}
	// end inline asm
	// begin inline asm
	{add.f16 %rs145,%rs146,%rs142;
}
	// end inline asm
	add.s32 	%r357, %r1656, -128;
	mul.wide.u32 	%rd34, %r357, 2;
	add.s64 	%rd35, %rd2, %rd34;
	ld.global.v4.u32 	{%r358, %r359, %r360, %r361}, [%rd35];
	mov.b32 	{%rs150, %rs156}, %r358;
	// begin inline asm
	{mul.f16 %rs148,%rs191,%rs150;
}
	// end inline asm
	// begin inline asm
	{add.f16 %rs151,%rs103,%rs148;
}
	// end inline asm
	// begin inline asm
	{mul.f16 %rs154,%rs191,%rs156;
}
	// end inline asm
	// begin inline asm
	{add.f16 %rs157,%rs109,%rs154;
}
	// end inline asm
	mov.b32 	{%rs162, %rs168}, %r359;
	// begin inline asm
	{mul.f16 %rs160,%rs191,%rs162;
}
	// end inline asm
	// begin inline asm
	{add.f16 %rs163,%rs115,%rs160;
}
	// end inline asm
	// begin inline asm
	{mul.f16 %rs166,%rs191,%rs168;
}
	// end inline asm
	// begin inline asm
	{add.f16 %rs169,%rs121,%rs166;
}
	// end inline asm
	mov.b32 	{%rs174, %rs180}, %r360;
	// begin inline asm
	{mul.f16 %rs172,%rs191,%rs174;
}
	// end inline asm
	// begin inline asm
	{add.f16 %rs175,%rs127,%rs172;
}
	// end inline asm
	// begin inline asm
	{mul.f16 %rs178,%rs191,%rs180;
}
	// end inline asm
	// begin inline asm
	{add.f16 %rs181,%rs133,%rs178;
}
	// end inline asm
	mov.b32 	{%rs186, %rs192}, %r361;
	// begin inline asm
	{mul.f16 %rs184,%rs191,%rs186;
}
	// end inline asm
	// begin inline asm
	{add.f16 %rs187,%rs139,%rs184;
}
	// end inline asm
	// begin inline asm
	{mul.f16 %rs190,%rs191,%rs192;
}
	// end inline asm
	// begin inline asm
	{add.f16 %rs193,%rs145,%rs190;
}
	// end inline asm
	add.s32 	%r362, %r1656, 128;
	mul.wide.u32 	%rd36, %r1656, 2;
	add.s64 	%rd37, %rd2, %rd36;
	ld.global.v4.u32 	{%r363, %r364, %r365, %r366}, [%rd37];
	mov.b32 	{%rs198, %rs204}, %r363;
	// begin inline asm
	{mul.f16 %rs196,%rs239,%rs198;
}
	// end inline asm
	// begin inline asm
	{add.f16 %rs199,%rs151,%rs196;
}
	// end inline asm
	// begin inline asm
	{mul.f16 %rs202,%rs239,%rs204;
}
	// end inline asm
	// begin inline asm
	{add.f16 %rs205,%rs157,%rs202;
}
	// end inline asm
	mov.b32 	{%rs210, %rs216}, %r364;
	// begin inline asm
	{mul.f16 %rs208,%rs239,%rs210;
}
	// end inline asm
	// begin inline asm
	{add.f16 %rs211,%rs163,%rs208;
}
	// end inline asm
	// begin inline asm
	{mul.f16 %rs214,%rs239,%rs216;
}
	// end inline asm
	// begin inline asm
	{add.f16 %rs217,%rs169,%rs214;
}
	// end inline asm
	mov.b32 	{%rs222, %rs228}, %r365;
	// begin inline asm
	{mul.f16 %rs220,%rs239,%rs222;
}
	// end inline asm
	// begin inline asm
	{add.f16 %rs223,%rs175,%rs220;
}
	// end inline asm
	// begin inline asm
	{mul.f16 %rs226,%rs239,%rs228;
}
	// end inline asm
	// begin inline asm
	{add.f16 %rs229,%rs181,%rs226;
}
	// end inline asm
	mov.b32 	{%rs234, %rs240}, %r366;
	// begin inline asm
	{mul.f16 %rs232,%rs239,%rs234;
}
	// end inline asm
	// begin inline asm
	{add.f16 %rs235,%rs187,%rs232;
}
	// end inline asm
	// begin inline asm
	{mul.f16 %rs238,%rs239,%rs240;
}
	// end inline asm
	// begin inline asm
	{add.f16 %rs241,%rs193,%rs238;
}
	// end inline asm
	mul.wide.u32 	%rd38, %r362, 2;
	add.s64 	%rd39, %rd2, %rd38;
	ld.global.v4.u32 	{%r367, %r368, %r369, %r370}, [%rd39];
	mov.b32 	{%rs246, %rs252}, %r367;
	// begin inline asm
	{mul.f16 %rs244,%rs287,%rs246;
}
	// end inline asm
	// begin inline asm
	{add.f16 %rs247,%rs199,%rs244;
}
	// end inline asm
	// begin inline asm
	{mul.f16 %rs250,%rs287,%rs252;
}
	// end inline asm
	// begin inline asm
	{add.f16 %rs253,%rs205,%rs250;
}
	// end inline asm
	mov.b32 	%r1665, {%rs247, %rs253};
	mov.b32 	{%rs258, %rs264}, %r368;
	// begin inline asm
	{mul.f16 %rs256,%rs287,%rs258;
}
	// end inline asm
	// begin inline asm
	{add.f16 %rs259,%rs211,%rs256;
}
	// end inline asm
	// begin inline asm
	{mul.f16 %rs262,%rs287,%rs264;
}
	// end inline asm
	// begin inline asm
	{add.f16 %rs265,%rs217,%rs262;
}
	// end inline asm
	mov.b32 	%r1664, {%rs259, %rs265};
	mov.b32 	{%rs270, %rs276}, %r369;
	// begin inline asm
	{mul.f16 %rs268,%rs287,%rs270;
}
	// end inline asm
	// begin inline asm
	{add.f16 %rs271,%rs223,%rs268;
}
	// end inline asm
	// begin inline asm
	{mul.f16 %rs274,%rs287,%rs276;
}
	// end inline asm
	// begin inline asm
	{add.f16 %rs277,%rs229,%rs274;
}
	// end inline asm
	mov.b32 	%r1663, {%rs271, %rs277};
	mov.b32 	{%rs282, %rs288}, %r370;
	// begin inline asm
	{mul.f16 %rs280,%rs287,%rs282;
}
	// end inline asm
	// begin inline asm
	{add.f16 %rs283,%rs235,%rs280;
}
	// end inline asm
	// begin inline asm
	{mul.f16 %rs286,%rs287,%rs288;
}
	// end inline asm
	// begin inline asm
	{add.f16 %rs289,%rs241,%rs286;
}
	// end inline asm
	mov.b32 	%r1662, {%rs283, %rs289};
	add.s32 	%r1657, %r1657, 4;
	add.s64 	%rd93, %rd93, 8;
	add.s32 	%r1656, %r1656, 512;
	setp.eq.s32 	%p9, %r1657, 0;
	@%p9 bra 	$L__BB0_11;
	bra.uni 	$L__BB0_10;
$L__BB0_11:
	and.b32  	%r1655, %r56, 8188;
$L__BB0_12:
	setp.eq.s32 	%p10, %r57, 0;
	@%p10 bra 	$L__BB0_16;
	add.s32 	%r371, %r1655, %r47;
	shl.b32 	%r372, %r371, 7;
	add.s32 	%r70, %r52, %r372;
	mul.wide.u32 	%rd40, %r70, 2;
	add.s64 	%rd41, %rd2, %rd40;
	ld.global.v4.u32 	{%r373, %r374, %r375, %r376}, [%rd41];
	mul.wide.u32 	%rd42, %r1655, 2;
	add.s64 	%rd8, %rd3, %rd42;
	ld.local.u16 	%rs297, [%rd8];
	mov.b32 	{%rs298, %rs304}, %r373;
	// begin inline asm
	{mul.f16 %rs296,%rs297,%rs298;
}
	// end inline asm
	mov.b32 	{%rs300, %rs306}, %r1665;
	// begin inline asm
	{add.f16 %rs299,%rs300,%rs296;
}
	// end inline asm
	// begin inline asm
	{mul.f16 %rs302,%rs297,%rs304;
}
	// end inline asm
	// begin inline asm
	{add.f16 %rs305,%rs306,%rs302;
}
	// end inline asm
	mov.b32 	%r1665, {%rs299, %rs305};
	mov.b32 	{%rs310, %rs316}, %r374;
	// begin inline asm
	{mul.f16 %rs308,%rs297,%rs310;
}
	// end inline asm
	mov.b32 	{%rs312, %rs318}, %r1664;
	// begin inline asm
	{add.f16 %rs311,%rs312,%rs308;
}
	// end inline asm
	// begin inline asm
	{mul.f16 %rs314,%rs297,%rs316;
}
	// end inline asm
	// begin inline asm
	{add.f16 %rs317,%rs318,%rs314;
}
	// end inline asm
	mov.b32 	%r1664, {%rs311, %rs317};
	mov.b32 	{%rs322, %rs328}, %r375;
	// begin inline asm
	{mul.f16 %rs320,%rs297,%rs322;
}
	// end inline asm
	mov.b32 	{%rs324, %rs330}, %r1663;
	// begin inline asm
	{add.f16 %rs323,%rs324,%rs320;
}
	// end inline asm
	// begin inline asm
	{mul.f16 %rs326,%rs297,%rs328;
}
	// end inline asm
	// begin inline asm
	{add.f16 %rs329,%rs330,%rs326;
}
	// end inline asm
	mov.b32 	%r1663, {%rs323, %rs329};
	mov.b32 	{%rs334, %rs340}, %r376;
	// begin inline asm
	{mul.f16 %rs332,%rs297,%rs334;
}
	// end inline asm
	mov.b32 	{%rs336, %rs342}, %r1662;
	// begin inline asm
	{add.f16 %rs335,%rs336,%rs332;
}
	// end inline asm
	// begin inline asm
	{mul.f16 %rs338,%rs297,%rs340;
}
	// end inline asm
	// begin inline asm
	{add.f16 %rs341,%rs342,%rs338;
}
	// end inline asm
	mov.b32 	%r1662, {%rs335, %rs341};
	setp.eq.s32 	%p11, %r57, 1;
	@%p11 bra 	$L__BB0_16;
	add.s32 	%r377, %r70, 128;
	mul.wide.u32 	%rd43, %r377, 2;
	add.s64 	%rd44, %rd2, %rd43;
	ld.global.v4.u32 	{%r378, %r379, %r380, %r381}, [%rd44];
	ld.local.u16 	%rs345, [%rd8+2];
	mov.b32 	{%rs346, %rs352}, %r378;
	// begin inline asm
	{mul.f16 %rs344,%rs345,%rs346;
}
	// end inline asm
	// begin inline asm
	{add.f16 %rs347,%rs299,%rs344;
}
	// end inline asm
	// begin inline asm
	{mul.f16 %rs350,%rs345,%rs352;
}
	// end inline asm
	// begin inline asm
	{add.f16 %rs353,%rs305,%rs350;
}
	// end inline asm
	mov.b32 	%r1665, {%rs347, %rs353};
	mov.b32 	{%rs358, %rs364}, %r379;
	// begin inline asm
	{mul.f16 %rs356,%rs345,%rs358;
}
	// end inline asm
	// begin inline asm
	{add.f16 %rs359,%rs311,%rs356;
}
	// end inline asm
	// begin inline asm
	{mul.f16 %rs362,%rs345,%rs364;
}
	// end inline asm
	// begin inline asm
	{add.f16 %rs365,%rs317,%rs362;
}
	// end inline asm
	mov.b32 	%r1664, {%rs359, %rs365};
	mov.b32 	{%rs370, %rs376}, %r380;
	// begin inline asm
	{mul.f16 %rs368,%rs345,%rs370;
}
	// end inline asm
	// begin inline asm
	{add.f16 %rs371,%rs323,%rs368;
}
	// end inline asm
	// begin inline asm
	{mul.f16 %rs374,%rs345,%rs376;
}
	// end inline asm
	// begin inline asm
	{add.f16 %rs377,%rs329,%rs374;
}
	// end inline asm
	mov.b32 	%r1663, {%rs371, %rs377};
	mov.b32 	{%rs382, %rs388}, %r381;
	// begin inline asm
	{mul.f16 %rs380,%rs345,%rs382;
}
	// end inline asm
	// begin inline asm
	{add.f16 %rs383,%rs335,%rs380;
}
	// end inline asm
	// begin inline asm
	{mul.f16 %rs386,%rs345,%rs388;
}
	// end inline asm
	// begin inline asm
	{add.f16 %rs389,%rs341,%rs386;
}
	// end inline asm
	mov.b32 	%r1662, {%rs383, %rs389};
	setp.eq.s32 	%p12, %r57, 2;
	@%p12 bra 	$L__BB0_16;
	add.s32 	%r382, %r70, 256;
	mul.wide.u32 	%rd45, %r382, 2;
	add.s64 	%rd46, %rd2, %rd45;
	ld.global.v4.u32 	{%r383, %r384, %r385, %r386}, [%rd46];
	ld.local.u16 	%rs393, [%rd8+4];
	mov.b32 	{%rs394, %rs400}, %r383;
	// begin inline asm
	{mul.f16 %rs392,%rs393,%rs394;
}
	// end inline asm
	// begin inline asm
	{add.f16 %rs395,%rs347,%rs392;
}
	// end inline asm
	// begin inline asm
	{mul.f16 %rs398,%rs393,%rs400;
}
	// end inline asm
	// begin inline asm
	{add.f16 %rs401,%rs353,%rs398;
}
	// end inline asm
	mov.b32 	%r1665, {%rs395, %rs401};
	mov.b32 	{%rs406, %rs412}, %r384;
	// begin inline asm
	{mul.f16 %rs404,%rs393,%rs406;
}
	// end inline asm
	// begin inline asm
	{add.f16 %rs407,%rs359,%rs404;
}
	// end inline asm
	// begin inline asm
	{mul.f16 %rs410,%rs393,%rs412;
}
	// end inline asm
	// begin inline asm
	{add.f16 %rs413,%rs365,%rs410;
}
	// end inline asm
	mov.b32 	%r1664, {%rs407, %rs413};
	mov.b32 	{%rs418, %rs424}, %r385;
	// begin inline asm
	{mul.f16 %rs416,%rs393,%rs418;
}
	// end inline asm
	// begin inline asm
	{add.f16 %rs419,%rs371,%rs416;
}
	// end inline asm
	// begin inline asm
	{mul.f16 %rs422,%rs393,%rs424;
}
	// end inline asm
	// begin inline asm
	{add.f16 %rs425,%rs377,%rs422;
}
	// end inline asm
	mov.b32 	%r1663, {%rs419, %rs425};
	mov.b32 	{%rs430, %rs436}, %r386;
	// begin inline asm
	{mul.f16 %rs428,%rs393,%rs430;
}
	// end inline asm
	// begin inline asm
	{add.f16 %rs431,%rs383,%rs428;
}
	// end inline asm
	// begin inline asm
	{mul.f16 %rs434,%rs393,%rs436;
}
	// end inline asm
	// begin inline asm
	{add.f16 %rs437,%rs389,%rs434;
}
	// end inline asm
	mov.b32 	%r1662, {%rs431, %rs437};
$L__BB0_16:
	shr.u32 	%r547, %r7, 1;
	and.b32  	%r548, %r547, 2147483646;
	mov.u32 	%r549, _ZZ6decodeP6__halfS0_S0_S0_S0_S0_S0_S0_S0_S0_S0_S0_S0_S0_iffE19local_qkv_reduction;
	add.s32 	%r103, %r549, %r548;
	setp.ne.s32 	%p13, %r8, 0;
	mov.b32 	%r413, 16;
	mov.b32 	%r543, -1;
	// begin inline asm
	{shfl.sync.down.b32 %r387,%r1665,%r413,%r53,%r543;
}
	// end inline asm
	// begin inline asm
	{add.f16x2 %r392,%r1665,%r387;
}
	// end inline asm
	// begin inline asm
	{shfl.sync.down.b32 %r395,%r1664,%r413,%r53,%r543;
}
	// end inline asm
	// begin inline asm
	{add.f16x2 %r400,%r1664,%r395;
}
	// end inline asm
	// begin inline asm
	{shfl.sync.down.b32 %r403,%r1663,%r413,%r53,%r543;
}
	// end inline asm
	// begin inline asm
	{add.f16x2 %r408,%r1663,%r403;
}
	// end inline asm
	// begin inline asm
	{shfl.sync.down.b32 %r411,%r1662,%r413,%r53,%r543;
}
	// end inline asm
	// begin inline asm
	{add.f16x2 %r416,%r1662,%r411;
}
	// end inline asm
	mov.b32 	%r445, 8;
	// begin inline asm
	{shfl.sync.down.b32 %r419,%r392,%r445,%r53,%r543;
}
	// end inline asm
	// begin inline asm
	{add.f16x2 %r424,%r392,%r419;
}
	// end inline asm
	// begin inline asm
	{shfl.sync.down.b32 %r427,%r400,%r445,%r53,%r543;
}
	// end inline asm
	// begin inline asm
	{add.f16x2 %r432,%r400,%r427;
}
	// end inline asm
	// begin inline asm
	{shfl.sync.down.b32 %r435,%r408,%r445,%r53,%r543;
}
	// end inline asm
	// begin inline asm
	{add.f16x2 %r440,%r408,%r435;
}
	// end inline asm
	// begin inline asm
	{shfl.sync.down.b32 %r443,%r416,%r445,%r53,%r543;
}
	// end inline asm
	// begin inline asm
	{add.f16x2 %r448,%r416,%r443;
}
	// end inline asm
	mov.b32 	%r477, 4;
	// begin inline asm
	{shfl.sync.down.b32 %r451,%r424,%r477,%r53,%r543;
}
	// end inline asm
	// begin inline asm
	{add.f16x2 %r456,%r424,%r451;
}
	// end inline asm
	// begin inline asm
	{shfl.sync.down.b32 %r459,%r432,%r477,%r53,%r543;
}
	// end inline asm
	// begin inline asm
	{add.f16x2 %r464,%r432,%r459;
}
	// end inline asm
	// begin inline asm
	{shfl.sync.down.b32 %r467,%r440,%r477,%r53,%r543;
}
	// end inline asm
	// begin inline asm
	{add.f16x2 %r472,%r440,%r467;
}
	// end inline asm
	// begin inline asm
	{shfl.sync.down.b32 %r475,%r448,%r477,%r53,%r543;
}
	// end inline asm
	// begin inline asm
	{add.f16x2 %r480,%r448,%r475;
}
	// end inline asm
	mov.b32 	%r509, 2;
	// begin inline asm
	{shfl.sync.down.b32 %r483,%r456,%r509,%r53,%r543;
}
	// end inline asm
	// begin inline asm
	{add.f16x2 %r488,%r456,%r483;
}
	// end inline asm
	// begin inline asm
	{shfl.sync.down.b32 %r491,%r464,%r509,%r53,%r543;
}
	// end inline asm
	// begin inline asm
	{add.f16x2 %r496,%r464,%r491;
}
	// end inline asm
	// begin inline asm
	{shfl.sync.down.b32 %r499,%r472,%r509,%r53,%r543;
}
	// end inline asm
	// begin inline asm
	{add.f16x2 %r504,%r472,%r499;
}
	// end inline asm
	// begin inline asm
	{shfl.sync.down.b32 %r507,%r480,%r509,%r53,%r543;
}
	// end inline asm
	// begin inline asm
	{add.f16x2 %r512,%r480,%r507;
}
	// end inline asm
	mov.b32 	%r541, 1;
	// begin inline asm
	{shfl.sync.down.b32 %r515,%r488,%r541,%r53,%r543;
}
	// end inline asm
	// begin inline asm
	{add.f16x2 %r1669,%r488,%r515;
}
	// end inline asm
	// begin inline asm
	{shfl.sync.down.b32 %r523,%r496,%r541,%r53,%r543;
}
	// end inline asm
	// begin inline asm
	{add.f16x2 %r1668,%r496,%r523;
}
	// end inline asm
	// begin inline asm
	{shfl.sync.down.b32 %r531,%r504,%r541,%r53,%r543;
}
	// end inline asm
	// begin inline asm
	{add.f16x2 %r1667,%r504,%r531;
}
	// end inline asm
	// begin inline asm
	{shfl.sync.down.b32 %r539,%r512,%r541,%r53,%r543;
}
	// end inline asm
	// begin inline asm
	{add.f16x2 %r1666,%r512,%r539;
}
	// end inline asm
	@%p13 bra 	$L__BB0_18;
	st.shared.v4.u32 	[%r103], {%r1669, %r1668, %r1667, %r1666};
$L__BB0_18:
	setp.gt.u32 	%p14, %r7, 15;
	bar.sync 	0;
	@%p14 bra 	$L__BB0_20;
	shl.b32 	%r550, %r7, 4;
	add.s32 	%r552, %r549, %r550;
	ld.shared.v4.u32 	{%r1669, %r1668, %r1667, %r1666}, [%r552];
$L__BB0_20:
	mov.b16 	%rs440, 0;
	mov.b32 	%r1684, {%rs98, %rs440};
	setp.gt.u32 	%p15, %r45, 4096;
	mov.b32 	%r579, 8;
	mov.b32 	%r668, -1;
	// begin inline asm
	{shfl.sync.down.b32 %r553,%r1669,%r579,%r53,%r668;
}
	// end inline asm
	// begin inline asm
	{add.f16x2 %r558,%r1669,%r553;
}
	// end inline asm
	// begin inline asm
	{shfl.sync.down.b32 %r561,%r1668,%r579,%r53,%r668;
}
	// end inline asm
	// begin inline asm
	{add.f16x2 %r566,%r1668,%r561;
}
	// end inline asm
	// begin inline asm
	{shfl.sync.down.b32 %r569,%r1667,%r579,%r53,%r668;
}
	// end inline asm
	// begin inline asm
	{add.f16x2 %r574,%r1667,%r569;
}
	// end inline asm
	// begin inline asm
	{shfl.sync.down.b32 %r577,%r1666,%r579,%r53,%r668;
}
	// end inline asm
	// begin inline asm
	{add.f16x2 %r582,%r1666,%r577;
}
	// end inline asm
	mov.b32 	%r611, 4;
	// begin inline asm
	{shfl.sync.down.b32 %r585,%r558,%r611,%r53,%r668;
}
	// end inline asm
	// begin inline asm
	{add.f16x2 %r590,%r558,%r585;
}
	// end inline asm
	// begin inline asm
	{shfl.sync.down.b32 %r593,%r566,%r611,%r53,%r668;
}
	// end inline asm
	// begin inline asm
	{add.f16x2 %r598,%r566,%r593;
}
	// end inline asm
	// begin inline asm
	{shfl.sync.down.b32 %r601,%r574,%r611,%r53,%r668;
}
	// end inline asm
	// begin inline asm
	{add.f16x2 %r606,%r574,%r601;
}
	// end inline asm
	// begin inline asm
	{shfl.sync.down.b32 %r609,%r582,%r611,%r53,%r668;
}
	// end inline asm
	// begin inline asm
	{add.f16x2 %r614,%r582,%r609;
}
	// end inline asm
	mov.b32 	%r643, 2;
	// begin inline asm
	{shfl.sync.down.b32 %r617,%r590,%r643,%r53,%r668;
}
	// end inline asm
	// begin inline asm
	{add.f16x2 %r622,%r590,%r617;
}
	// end inline asm
	// begin inline asm
	{shfl.sync.down.b32 %r625,%r598,%r643,%r53,%r668;
}
	// end inline asm
	// begin inline asm
	{add.f16x2 %r630,%r598,%r625;
}
	// end inline asm
	// begin inline asm
	{shfl.sync.down.b32 %r633,%r606,%r643,%r53,%r668;
}
	// end inline asm
	// begin inline asm
	{add.f16x2 %r638,%r606,%r633;
}
	// end inline asm
	// begin inline asm
	{shfl.sync.down.b32 %r641,%r614,%r643,%r53,%r668;
}
	// end inline asm
	// begin inline asm
	{add.f16x2 %r646,%r614,%r641;
}
	// end inline asm
	mov.b32 	%r666, 1;
	// begin inline asm
	{shfl.sync.down.b32 %r649,%r622,%r666,%r53,%r668;
}
	// end inline asm
	// begin inline asm
	{shfl.sync.down.b32 %r654,%r630,%r666,%r53,%r668;
}
	// end inline asm
	// begin inline asm
	{shfl.sync.down.b32 %r659,%r638,%r666,%r53,%r668;
}
	// end inline asm
	// begin inline asm
	{shfl.sync.down.b32 %r664,%r646,%r666,%r53,%r668;
}
	// end inline asm
	ld.shared.v4.u32 	{%r670, %r671, %r672, %r673}, [%r48];
	st.local.v4.u32 	[%rd3], {%r670, %r671, %r672, %r673};
	mov.b32 	%r1681, 0;
	mov.u32 	%r1682, %r1681;
	mov.u32 	%r1683, %r1681;
	@%p15 bra 	$L__BB0_29;
	max.u32 	%r117, %r46, 1;
	and.b32  	%r118, %r117, 3;
	setp.gt.u32 	%p16, %r45, 1024;
	mov.b32 	%r1681, 0;
	mov.u32 	%r1680, %r1681;
	@%p16 bra 	$L__BB0_25;
	mov.b16 	%rs441, 0;
	mov.b32 	%r1684, {%rs98, %rs441};
	and.b32  	%r676, %r117, 8188;
	neg.s32 	%r1671, %r676;
	shl.b32 	%r677, %r47, 7;
	add.s32 	%r678, %r677, %r49;
	add.s32 	%r679, %r678, %r50;
	add.s32 	%r680, %r679, %r51;
	add.s32 	%r1670, %r680, 264;
	mov.b32 	%r1681, 0;
	mov.u64 	%rd94, %rd3;
	mov.u32 	%r1682, %r1681;
	mov.u32 	%r1683, %r1681;
$L__BB0_23:
	add.s32 	%r681, %r1670, -256;
	mul.wide.u32 	%rd47, %r681, 2;
	add.s64 	%rd48, %rd2, %rd47;
	ld.global.v4.u32 	{%r682, %r683, %r684, %r685}, [%rd48];
	ld.local.v4.u16 	{%rs485, %rs533, %rs581, %rs629}, [%rd94];
	mov.b32 	{%rs444, %rs450}, %r682;
	// begin inline asm
	{mul.f16 %rs442,%rs485,%rs444;
}
	// end inline asm
	mov.b32 	{%rs446, %rs452}, %r1684;
	// begin inline asm
	{add.f16 %rs445,%rs446,%rs442;
}
	// end inline asm
	// begin inline asm
	{mul.f16 %rs448,%rs485,%rs450;
}
	// end inline asm
	// begin inline asm
	{add.f16 %rs451,%rs452,%rs448;
}
	// end inline asm
	mov.b32 	{%rs456, %rs462}, %r683;
	// begin inline asm
	{mul.f16 %rs454,%rs485,%rs456;
}
	// end inline asm
	mov.b32 	{%rs458, %rs464}, %r1683;
	// begin inline asm
	{add.f16 %rs457,%rs458,%rs454;
}
	// end inline asm
	// begin inline asm
	{mul.f16 %rs460,%rs485,%rs462;
}
	// end inline asm
	// begin inline asm
	{add.f16 %rs463,%rs464,%rs460;
}
	// end inline asm
	mov.b32 	{%rs468, %rs474}, %r684;
	// begin inline asm
	{mul.f16 %rs466,%rs485,%rs468;
}
	// end inline asm
	mov.b32 	{%rs470, %rs476}, %r1682;
	// begin inline asm
	{add.f16 %rs469,%rs470,%rs466;
}
	// end inline asm
	// begin inline asm
	{mul.f16 %rs472,%rs485,%rs474;
}
	// end inline asm
	// begin inline asm
	{add.f16 %rs475,%rs476,%rs472;
}
	// end inline asm
	mov.b32 	{%rs480, %rs486}, %r685;
	// begin inline asm
	{mul.f16 %rs478,%rs485,%rs480;
}
	// end inline asm
	mov.b32 	{%rs482, %rs488}, %r1681;
	// begin inline asm
	{add.f16 %rs481,%rs482,%rs478;
}
	// end inline asm
	// begin inline asm
	{mul.f16 %rs484,%rs485,%rs486;
}
	// end inline asm
	// begin inline asm
	{add.f16 %rs487,%rs488,%rs484;
}
	// end inline asm
	add.s32 	%r686, %r1670, -128;
	mul.wide.u32 	%rd49, %r686, 2;
	add.s64 	%rd50, %rd2, %rd49;
	ld.global.v4.u32 	{%r687, %r688, %r689, %r690}, [%rd50];
	mov.b32 	{%rs492, %rs498}, %r687;
	// begin inline asm
	{mul.f16 %rs490,%rs533,%rs492;
}
	// end inline asm
	// begin inline asm
	{add.f16 %rs493,%rs445,%rs490;
}
	// end inline asm
	// begin inline asm
	{mul.f16 %rs496,%rs533,%rs498;
}
	// end inline asm
	// begin inline asm
	{add.f16 %rs499,%rs451,%rs496;
}
	// end inline asm
	mov.b32 	{%rs504, %rs510}, %r688;
	// begin inline asm
	{mul.f16 %rs502,%rs533,%rs504;
}
	// end inline asm
	// begin inline asm
	{add.f16 %rs505,%rs457,%rs502;
}
	// end inline asm
	// begin inline asm
	{mul.f16 %rs508,%rs533,%rs510;
}
	// end inline asm
	// begin inline asm
	{add.f16 %rs511,%rs463,%rs508;
}
	// end inline asm
	mov.b32 	{%rs516, %rs522}, %r689;
	// begin inline asm
	{mul.f16 %rs514,%rs533,%rs516;
}
	// end inline asm
	// begin inline asm
	{add.f16 %rs517,%rs469,%rs514;
}
	// end inline asm
	// begin inline asm
	{mul.f16 %rs520,%rs533,%rs522;
}
	// end inline asm
	// begin inline asm
	{add.f16 %rs523,%rs475,%rs520;
}
	// end inline asm
	mov.b32 	{%rs528, %rs534}, %r690;
	// begin inline asm
	{mul.f16 %rs526,%rs533,%rs528;
}
	// end inline asm
	// begin inline asm
	{add.f16 %rs529,%rs481,%rs526;
}
	// end inline asm
	// begin inline asm
	{mul.f16 %rs532,%rs533,%rs534;
}
	// end inline asm
	// begin inline asm
	{add.f16 %rs535,%rs487,%rs532;
}
	// end inline asm
	add.s32 	%r691, %r1670, 128;
	mul.wide.u32 	%rd51, %r1670, 2;
	add.s64 	%rd52, %rd2, %rd51;
	ld.global.v4.u32 	{%r692, %r693, %r694, %r695}, [%rd52];
	mov.b32 	{%rs540, %rs546}, %r692;
	// begin inline asm
	{mul.f16 %rs538,%rs581,%rs540;
}
	// end inline asm
	// begin inline asm
	{add.f16 %rs541,%rs493,%rs538;
}
	// end inline asm
	// begin inline asm
	{mul.f16 %rs544,%rs581,%rs546;
}
	// end inline asm
	// begin inline asm
	{add.f16 %rs547,%rs499,%rs544;
}
	// end inline asm
	mov.b32 	{%rs552, %rs558}, %r693;
	// begin inline asm
	{mul.f16 %rs550,%rs581,%rs552;
}
	// end inline asm
	// begin inline asm
	{add.f16 %rs553,%rs505,%rs550;
}
	// end inline asm
	// begin inline asm
	{mul.f16 %rs556,%rs581,%rs558;
}
	// end inline asm
	// begin inline asm
	{add.f16 %rs559,%rs511,%rs556;
}
	// end inline asm
	mov.b32 	{%rs564, %rs570}, %r694;
	// begin inline asm
	{mul.f16 %rs562,%rs581,%rs564;
}
	// end inline asm
	// begin inline asm
	{add.f16 %rs565,%rs517,%rs562;
}
	// end inline asm
	// begin inline asm
	{mul.f16 %rs568,%rs581,%rs570;
}
	// end inline asm
	// begin inline asm
	{add.f16 %rs571,%rs523,%rs568;
}
	// end inline asm
	mov.b32 	{%rs576, %rs582}, %r695;
	// begin inline asm
	{mul.f16 %rs574,%rs581,%rs576;
}
	// end inline asm
	// begin inline asm
	{add.f16 %rs577,%rs529,%rs574;
}
	// end inline asm
	// begin inline asm
	{mul.f16 %rs580,%rs581,%rs582;
}
	// end inline asm
	// begin inline asm
	{add.f16 %rs583,%rs535,%rs580;
}
	// end inline asm
	mul.wide.u32 	%rd53, %r691, 2;
	add.s64 	%rd54, %rd2, %rd53;
	ld.global.v4.u32 	{%r696, %r697, %r698, %r699}, [%rd54];
	mov.b32 	{%rs588, %rs594}, %r696;
	// begin inline asm
	{mul.f16 %rs586,%rs629,%rs588;
}
	// end inline asm
	// begin inline asm
	{add.f16 %rs589,%rs541,%rs586;
}
	// end inline asm
	// begin inline asm
	{mul.f16 %rs592,%rs629,%rs594;
}
	// end inline asm
	// begin inline asm
	{add.f16 %rs595,%rs547,%rs592;
}
	// end inline asm
	mov.b32 	%r1684, {%rs589, %rs595};
	mov.b32 	{%rs600, %rs606}, %r697;
	// begin inline asm
	{mul.f16 %rs598,%rs629,%rs600;
}
	// end inline asm
	// begin inline asm
	{add.f16 %rs601,%rs553,%rs598;
}
	// end inline asm
	// begin inline asm
	{mul.f16 %rs604,%rs629,%rs606;
}
	// end inline asm
	// begin inline asm
	{add.f16 %rs607,%rs559,%rs604;
}
	// end inline asm
	mov.b32 	%r1683, {%rs601, %rs607};
	mov.b32 	{%rs612, %rs618}, %r698;
	// begin inline asm
	{mul.f16 %rs610,%rs629,%rs612;
}
	// end inline asm
	// begin inline asm
	{add.f16 %rs613,%rs565,%rs610;
}
	// end inline asm
	// begin inline asm
	{mul.f16 %rs616,%rs629,%rs618;
}
	// end inline asm
	// begin inline asm
	{add.f16 %rs619,%rs571,%rs616;
}
	// end inline asm
	mov.b32 	%r1682, {%rs613, %rs619};
	mov.b32 	{%rs624, %rs630}, %r699;
	// begin inline asm
	{mul.f16 %rs622,%rs629,%rs624;
}
	// end inline asm
	// begin inline asm
	{add.f16 %rs625,%rs577,%rs622;
}
	// end inline asm
	// begin inline asm
	{mul.f16 %rs628,%rs629,%rs630;
}
	// end inline asm
	// begin inline asm
	{add.f16 %rs631,%rs583,%rs628;
}
	// end inline asm
	mov.b32 	%r1681, {%rs625, %rs631};
	add.s32 	%r1671, %r1671, 4;
	add.s64 	%rd94, %rd94, 8;
	add.s32 	%r1670, %r1670, 512;
	setp.ne.s32 	%p17, %r1671, 0;
	@%p17 bra 	$L__BB0_23;
	and.b32  	%r1680, %r117, 8188;
$L__BB0_25:
	setp.eq.s32 	%p18, %r118, 0;
	@%p18 bra 	$L__BB0_29;
	add.s32 	%r700, %r1680, %r47;
	shl.b32 	%r701, %r700, 7;
	add.s32 	%r702, %r52, %r701;
	add.s32 	%r148, %r702, 8;
	mul.wide.u32 	%rd55, %r148, 2;
	add.s64 	%rd56, %rd2, %rd55;
	ld.global.v4.u32 	{%r703, %r704, %r705, %r706}, [%rd56];
	mul.wide.u32 	%rd57, %r1680, 2;
	add.s64 	%rd13, %rd3, %rd57;
	ld.local.u16 	%rs639, [%rd13];
	mov.b32 	{%rs640, %rs646}, %r703;
	// begin inline asm
	{mul.f16 %rs638,%rs639,%rs640;
}
	// end inline asm
	mov.b32 	{%rs642, %rs648}, %r1684;
	// begin inline asm
	{add.f16 %rs641,%rs642,%rs638;
}
	// end inline asm
	// begin inline asm
	{mul.f16 %rs644,%rs639,%rs646;
}
	// end inline asm
	// begin inline asm
	{add.f16 %rs647,%rs648,%rs644;
}
	// end inline asm
	mov.b32 	%r1684, {%rs641, %rs647};
	mov.b32 	{%rs652, %rs658}, %r704;
	// begin inline asm
	{mul.f16 %rs650,%rs639,%rs652;
}
	// end inline asm
	mov.b32 	{%rs654, %rs660}, %r1683;
	// begin inline asm
	{add.f16 %rs653,%rs654,%rs650;
}
	// end inline asm
	// begin inline asm
	{mul.f16 %rs656,%rs639,%rs658;
}
	// end inline asm
	// begin inline asm
	{add.f16 %rs659,%rs660,%rs656;
}
	// end inline asm
	mov.b32 	%r1683, {%rs653, %rs659};
	mov.b32 	{%rs664, %rs670}, %r705;
	// begin inline asm
	{mul.f16 %rs662,%rs639,%rs664;
}
	// end inline asm
	mov.b32 	{%rs666, %rs672}, %r1682;
	// begin inline asm
	{add.f16 %rs665,%rs666,%rs662;
}
	// end inline asm
	// begin inline asm
	{mul.f16 %rs668,%rs639,%rs670;
}
	// end inline asm
	// begin inline asm
	{add.f16 %rs671,%rs672,%rs668;
}
	// end inline asm
	mov.b32 	%r1682, {%rs665, %rs671};
	mov.b32 	{%rs676, %rs682}, %r706;
	// begin inline asm
	{mul.f16 %rs674,%rs639,%rs676;
}
	// end inline asm
	mov.b32 	{%rs678, %rs684}, %r1681;
	// begin inline asm
	{add.f16 %rs677,%rs678,%rs674;
}
	// end inline asm
	// begin inline asm
	{mul.f16 %rs680,%rs639,%rs682;
}
	// end inline asm
	// begin inline asm
	{add.f16 %rs683,%rs684,%rs680;
}
	// end inline asm
	mov.b32 	%r1681, {%rs677, %rs683};
	setp.eq.s32 	%p19, %r118, 1;
	@%p19 bra 	$L__BB0_29;
	add.s32 	%r707, %r148, 128;
	mul.wide.u32 	%rd58, %r707, 2;
	add.s64 	%rd59, %rd2, %rd58;
	ld.global.v4.u32 	{%r708, %r709, %r710, %r711}, [%rd59];
	ld.local.u16 	%rs687, [%rd13+2];
	mov.b32 	{%rs688, %rs694}, %r708;
	// begin inline asm
	{mul.f16 %rs686,%rs687,%rs688;
}
	// end inline asm
	// begin inline asm
	{add.f16 %rs689,%rs641,%rs686;
}
	// end inline asm
	// begin inline asm
	{mul.f16 %rs692,%rs687,%rs694;
}
	// end inline asm
	// begin inline asm
	{add.f16 %rs695,%rs647,%rs692;
}
	// end inline asm
	mov.b32 	%r1684, {%rs689, %rs695};
	mov.b32 	{%rs700, %rs706}, %r709;
	// begin inline asm
	{mul.f16 %rs698,%rs687,%rs700;
}
	// end inline asm
	// begin inline asm
	{add.f16 %rs701,%rs653,%rs698;
}
	// end inline asm
	// begin inline asm
	{mul.f16 %rs704,%rs687,%rs706;
}
	// end inline asm
	// begin inline asm
	{add.f16 %rs707,%rs659,%rs704;
}
	// end inline asm
	mov.b32 	%r1683, {%rs701, %rs707};
	mov.b32 	{%rs712, %rs718}, %r710;
	// begin inline asm
	{mul.f16 %rs710,%rs687,%rs712;
}
	// end inline asm
	// begin inline asm
	{add.f16 %rs713,%rs665,%rs710;
}
	// end inline asm
	// begin inline asm
	{mul.f16 %rs716,%rs687,%rs718;
}
	// end inline asm
	// begin inline asm
	{add.f16 %rs719,%rs671,%rs716;
}
	// end inline asm
	mov.b32 	%r1682, {%rs713, %rs719};
	mov.b32 	{%rs724, %rs730}, %r711;
	// begin inline asm
	{mul.f16 %rs722,%rs687,%rs724;
}
	// end inline asm
	// begin inline asm
	{add.f16 %rs725,%rs677,%rs722;
}
	// end inline asm
	// begin inline asm
	{mul.f16 %rs728,%rs687,%rs730;
}
	// end inline asm
	// begin inline asm
	{add.f16 %rs731,%rs683,%rs728;
}
	// end inline asm
	mov.b32 	%r1681, {%rs725, %rs731};
	setp.eq.s32 	%p20, %r118, 2;
	@%p20 bra 	$L__BB0_29;
	add.s32 	%r712, %r148, 256;
	mul.wide.u32 	%rd60, %r712, 2;
	add.s64 	%rd61, %rd2, %rd60;
	ld.global.v4.u32 	{%r713, %r714, %r715, %r716}, [%rd61];
	ld.local.u16 	%rs735, [%rd13+4];
	mov.b32 	{%rs736, %rs742}, %r713;
	// begin inline asm
	{mul.f16 %rs734,%rs735,%rs736;
}
	// end inline asm
	// begin inline asm
	{add.f16 %rs737,%rs689,%rs734;
}
	// end inline asm
	// begin inline asm
	{mul.f16 %rs740,%rs735,%rs742;
}
	// end inline asm
	// begin inline asm
	{add.f16 %rs743,%rs695,%rs740;
}
	// end inline asm
	mov.b32 	%r1684, {%rs737, %rs743};
	mov.b32 	{%rs748, %rs754}, %r714;
	// begin inline asm
	{mul.f16 %rs746,%rs735,%rs748;
}
	// end inline asm
	// begin inline asm
	{add.f16 %rs749,%rs701,%rs746;
}
	// end inline asm
	// begin inline asm
	{mul.f16 %rs752,%rs735,%rs754;
}
	// end inline asm
	// begin inline asm
	{add.f16 %rs755,%rs707,%rs752;
}
	// end inline asm
	mov.b32 	%r1683, {%rs749, %rs755};
	mov.b32 	{%rs760, %rs766}, %r715;
	// begin inline asm
	{mul.f16 %rs758,%rs735,%rs760;
}
	// end inline asm
	// begin inline asm
	{add.f16 %rs761,%rs713,%rs758;
}
	// end inline asm
	// begin inline asm
	{mul.f16 %rs764,%rs735,%rs766;
}
	// end inline asm
	// begin inline asm
	{add.f16 %rs767,%rs719,%rs764;
}
	// end inline asm
	mov.b32 	%r1682, {%rs761, %rs767};
	mov.b32 	{%rs772, %rs778}, %r716;
	// begin inline asm
	{mul.f16 %rs770,%rs735,%rs772;
}
	// end inline asm
	// begin inline asm
	{add.f16 %rs773,%rs725,%rs770;
}
	// end inline asm
	// begin inline asm
	{mul.f16 %rs776,%rs735,%rs778;
}
	// end inline asm
	// begin inline asm
	{add.f16 %rs779,%rs731,%rs776;
}
	// end inline asm
	mov.b32 	%r1681, {%rs773, %rs779};
$L__BB0_29:
	setp.ne.s32 	%p21, %r8, 0;
	mov.b32 	%r743, 16;
	mov.b32 	%r873, -1;
	// begin inline asm
	{shfl.sync.down.b32 %r717,%r1684,%r743,%r53,%r873;
}
	// end inline asm
	// begin inline asm
	{add.f16x2 %r722,%r1684,%r717;
}
	// end inline asm
	// begin inline asm
	{shfl.sync.down.b32 %r725,%r1683,%r743,%r53,%r873;
}
	// end inline asm
	// begin inline asm
	{add.f16x2 %r730,%r1683,%r725;
}
	// end inline asm
	// begin inline asm
	{shfl.sync.down.b32 %r733,%r1682,%r743,%r53,%r873;
}
	// end inline asm
	// begin inline asm
	{add.f16x2 %r738,%r1682,%r733;
}
	// end inline asm
	// begin inline asm
	{shfl.sync.down.b32 %r741,%r1681,%r743,%r53,%r873;
}
	// end inline asm
	// begin inline asm
	{add.f16x2 %r746,%r1681,%r741;
}
	// end inline asm
	mov.b32 	%r775, 8;
	// begin inline asm
	{shfl.sync.down.b32 %r749,%r722,%r775,%r53,%r873;
}
	// end inline asm
	// begin inline asm
	{add.f16x2 %r754,%r722,%r749;
}
	// end inline asm
	// begin inline asm
	{shfl.sync.down.b32 %r757,%r730,%r775,%r53,%r873;
}
	// end inline asm
	// begin inline asm
	{add.f16x2 %r762,%r730,%r757;
}
	// end inline asm
	// begin inline asm
	{shfl.sync.down.b32 %r765,%r738,%r775,%r53,%r873;
}
	// end inline asm
	// begin inline asm
	{add.f16x2 %r770,%r738,%r765;
}
	// end inline asm
	// begin inline asm
	{shfl.sync.down.b32 %r773,%r746,%r775,%r53,%r873;
}
	// end inline asm
	// begin inline asm
	{add.f16x2 %r778,%r746,%r773;
}
	// end inline asm
	mov.b32 	%r807, 4;
	// begin inline asm
	{shfl.sync.down.b32 %r781,%r754,%r807,%r53,%r873;
}
	// end inline asm
	// begin inline asm
	{add.f16x2 %r786,%r754,%r781;
}
	// end inline asm
	// begin inline asm
	{shfl.sync.down.b32 %r789,%r762,%r807,%r53,%r873;
}
	// end inline asm
	// begin inline asm
	{add.f16x2 %r794,%r762,%r789;
}
	// end inline asm
	// begin inline asm
	{shfl.sync.down.b32 %r797,%r770,%r807,%r53,%r873;
}
	// end inline asm
	// begin inline asm
	{add.f16x2 %r802,%r770,%r797;
}
	// end inline asm
	// begin inline asm
	{shfl.sync.down.b32 %r805,%r778,%r807,%r53,%r873;
}
	// end inline asm
	// begin inline asm
	{add.f16x2 %r810,%r778,%r805;
}
	// end inline asm
	mov.b32 	%r839, 2;
	// begin inline asm
	{shfl.sync.down.b32 %r813,%r786,%r839,%r53,%r873;
}
	// end inline asm
	// begin inline asm
	{add.f16x2 %r818,%r786,%r813;
}
	// end inline asm
	// begin inline asm
	{shfl.sync.down.b32 %r821,%r794,%r839,%r53,%r873;
}
	// end inline asm
	// begin inline asm
	{add.f16x2 %r826,%r794,%r821;
}
	// end inline asm
	// begin inline asm
	{shfl.sync.down.b32 %r829,%r802,%r839,%r53,%r873;
}
	// end inline asm
	// begin inline asm
	{add.f16x2 %r834,%r802,%r829;
}
	// end inline asm
	// begin inline asm
	{shfl.sync.down.b32 %r837,%r810,%r839,%r53,%r873;
}
	// end inline asm
	// begin inline asm
	{add.f16x2 %r842,%r810,%r837;
}
	// end inline asm
	mov.b32 	%r871, 1;
	// begin inline asm
	{shfl.sync.down.b32 %r845,%r818,%r871,%r53,%r873;
}
	// end inline asm
	// begin inline asm
	{add.f16x2 %r850,%r818,%r845;
}
	// end inline asm
	// begin inline asm
	{shfl.sync.down.b32 %r853,%r826,%r871,%r53,%r873;
}
	// end inline asm
	// begin inline asm
	{add.f16x2 %r858,%r826,%r853;
}
	// end inline asm
	// begin inline asm
	{shfl.sync.down.b32 %r861,%r834,%r871,%r53,%r873;
}
	// end inline asm
	// begin inline asm
	{add.f16x2 %r866,%r834,%r861;
}
	// end inline asm
	// begin inline asm
	{shfl.sync.down.b32 %r869,%r842,%r871,%r53,%r873;
}
	// end inline asm
	// begin inline asm
	{add.f16x2 %r874,%r842,%r869;
}
	// end inline asm
	@%p21 bra 	$L__BB0_31;
	st.shared.v4.u32 	[%r103], {%r850, %r858, %r866, %r874};
$L__BB0_31:
	mov.b16 	%rs782, 0;
	mov.b32 	%r1699, {%rs98, %rs782};
	setp.gt.u32 	%p22, %r45, 4096;
	bar.sync 	0;
	mov.b32 	%r903, 8;
	mov.b32 	%r992, -1;
	// begin inline asm
	{shfl.sync.down.b32 %r877,%r850,%r903,%r53,%r992;
}
	// end inline asm
	// begin inline asm
	{add.f16x2 %r882,%r850,%r877;
}
	// end inline asm
	// begin inline asm
	{shfl.sync.down.b32 %r885,%r858,%r903,%r53,%r992;
}
	// end inline asm
	// begin inline asm
	{add.f16x2 %r890,%r858,%r885;
}
	// end inline asm
	// begin inline asm
	{shfl.sync.down.b32 %r893,%r866,%r903,%r53,%r992;
}
	// end inline asm
	// begin inline asm
	{add.f16x2 %r898,%r866,%r893;
}
	// end inline asm
	// begin inline asm
	{shfl.sync.down.b32 %r901,%r874,%r903,%r53,%r992;
}
	// end inline asm
	// begin inline asm
	{add.f16x2 %r906,%r874,%r901;
}
	// end inline asm
	mov.b32 	%r935, 4;
	// begin inline asm
	{shfl.sync.down.b32 %r909,%r882,%r935,%r53,%r992;
}
	// end inline asm
	// begin inline asm
	{add.f16x2 %r914,%r882,%r909;
}
	// end inline asm
	// begin inline asm
	{shfl.sync.down.b32 %r917,%r890,%r935,%r53,%r992;
}
	// end inline asm
	// begin inline asm
	{add.f16x2 %r922,%r890,%r917;
}
	// end inline asm
	// begin inline asm
	{shfl.sync.down.b32 %r925,%r898,%r935,%r53,%r992;
}
	// end inline asm
	// begin inline asm
	{add.f16x2 %r930,%r898,%r925;
}
	// end inline asm
	// begin inline asm
	{shfl.sync.down.b32 %r933,%r906,%r935,%r53,%r992;
}
	// end inline asm
	// begin inline asm
	{add.f16x2 %r938,%r906,%r933;
}
	// end inline asm
	mov.b32 	%r967, 2;
	// begin inline asm
	{shfl.sync.down.b32 %r941,%r914,%r967,%r53,%r992;
}
	// end inline asm
	// begin inline asm
	{add.f16x2 %r946,%r914,%r941;
}
	// end inline asm
	// begin inline asm
	{shfl.sync.down.b32 %r949,%r922,%r967,%r53,%r992;
}
	// end inline asm
	// begin inline asm
	{add.f16x2 %r954,%r922,%r949;
}
	// end inline asm
	// begin inline asm
	{shfl.sync.down.b32 %r957,%r930,%r967,%r53,%r992;
}
	// end inline asm
	// begin inline asm
	{add.f16x2 %r962,%r930,%r957;
}
	// end inline asm
	// begin inline asm
	{shfl.sync.down.b32 %r965,%r938,%r967,%r53,%r992;
}
	// end inline asm
	// begin inline asm
	{add.f16x2 %r970,%r938,%r965;
}
	// end inline asm
	mov.b32 	%r990, 1;
	// begin inline asm
	{shfl.sync.down.b32 %r973,%r946,%r990,%r53,%r992;
}
	// end inline asm
	// begin inline asm
	{shfl.sync.down.b32 %r978,%r954,%r990,%r53,%r992;
}
	// end inline asm
	// begin inline asm
	{shfl.sync.down.b32 %r983,%r962,%r990,%r53,%r992;
}
	// end inline asm
	// begin inline asm
	{shfl.sync.down.b32 %r988,%r970,%r990,%r53,%r992;
}
	// end inline asm
	ld.shared.v4.u32 	{%r994, %r995, %r996, %r997}, [%r48];
	st.local.v4.u32 	[%rd3], {%r994, %r995, %r996, %r997};
	mov.b32 	%r1696, 0;
	mov.u32 	%r1697, %r1696;
	mov.u32 	%r1698, %r1696;
	@%p22 bra 	$L__BB0_40;
	max.u32 	%r170, %r46, 1;
	and.b32  	%r171, %r170, 3;
	setp.gt.u32 	%p23, %r45, 1024;
	mov.b32 	%r1696, 0;
	mov.u32 	%r1695, %r1696;
	@%p23 bra 	$L__BB0_36;
	mov.b16 	%rs783, 0;
	mov.b32 	%r1699, {%rs98, %rs783};
	and.b32  	%r1000, %r170, 8188;
	neg.s32 	%r1686, %r1000;
	shl.b32 	%r1001, %r47, 7;
	add.s32 	%r1002, %r1001, %r49;
	add.s32 	%r1003, %r1002, %r50;
	add.s32 	%r1004, %r1003, %r51;
	add.s32 	%r1685, %r1004, 272;
	mov.b32 	%r1696, 0;
	mov.u64 	%rd95, %rd3;
	mov.u32 	%r1697, %r1696;
	mov.u32 	%r1698, %r1696;
$L__BB0_34:
	add.s32 	%r1005, %r1685, -256;
	mul.wide.u32 	%rd62, %r1005, 2;
	add.s64 	%rd63, %rd2, %rd62;
	ld.global.v4.u32 	{%r1006, %r1007, %r1008, %r1009}, [%rd63];
	ld.local.v4.u16 	{%rs827, %rs875, %rs923, %rs971}, [%rd95];
	mov.b32 	{%rs786, %rs792}, %r1006;
	// begin inline asm
	{mul.f16 %rs784,%rs827,%rs786;
}
	// end inline asm
	mov.b32 	{%rs788, %rs794}, %r1699;
	// begin inline asm
	{add.f16 %rs787,%rs788,%rs784;
}
	// end inline asm
	// begin inline asm
	{mul.f16 %rs790,%rs827,%rs792;
}
	// end inline asm
	// begin inline asm
	{add.f16 %rs793,%rs794,%rs790;
}
	// end inline asm
	mov.b32 	{%rs798, %rs804}, %r1007;
	// begin inline asm
	{mul.f16 %rs796,%rs827,%rs798;
}
	// end inline asm
	mov.b32 	{%rs800, %rs806}, %r1698;
	// begin inline asm
	{add.f16 %rs799,%rs800,%rs796;
}
	// end inline asm
	// begin inline asm
	{mul.f16 %rs802,%rs827,%rs804;
}
	// end inline asm
	// begin inline asm
	{add.f16 %rs805,%rs806,%rs802;
}
	// end inline asm
	mov.b32 	{%rs810, %rs816}, %r1008;
	// begin inline asm
	{mul.f16 %rs808,%rs827,%rs810;
}
	// end inline asm
	mov.b32 	{%rs812, %rs818}, %r1697;
	// begin inline asm
	{add.f16 %rs811,%rs812,%rs808;
}
	// end inline asm
	// begin inline asm
	{mul.f16 %rs814,%rs827,%rs816;
}
	// end inline asm
	// begin inline asm
	{add.f16 %rs817,%rs818,%rs814;
}
	// end inline asm
	mov.b32 	{%rs822, %rs828}, %r1009;
	// begin inline asm
	{mul.f16 %rs820,%rs827,%rs822;
}
	// end inline asm
	mov.b32 	{%rs824, %rs830}, %r1696;
	// begin inline asm
	{add.f16 %rs823,%rs824,%rs820;
}
	// end inline asm
	// begin inline asm
	{mul.f16 %rs826,%rs827,%rs828;
}
	// end inline asm
	// begin inline asm
	{add.f16 %rs829,%rs830,%rs826;
}
	// end inline asm
	add.s32 	%r1010, %r1685, -128;
	mul.wide.u32 	%rd64, %r1010, 2;
	add.s64 	%rd65, %rd2, %rd64;
	ld.global.v4.u32 	{%r1011, %r1012, %r1013, %r1014}, [%rd65];
	mov.b32 	{%rs834, %rs840}, %r1011;
	// begin inline asm
	{mul.f16 %rs832,%rs875,%rs834;
}
	// end inline asm
	// begin inline asm
	{add.f16 %rs835,%rs787,%rs832;
}
	// end inline asm
	// begin inline asm
	{mul.f16 %rs838,%rs875,%rs840;
}
	// end inline asm
	// begin inline asm
	{add.f16 %rs841,%rs793,%rs838;
}
	// end inline asm
	mov.b32 	{%rs846, %rs852}, %r1012;
	// begin inline asm
	{mul.f16 %rs844,%rs875,%rs846;
}
	// end inline asm
	// begin inline asm
	{add.f16 %rs847,%rs799,%rs844;
}
	// end inline asm
	// begin inline asm
	{mul.f16 %rs850,%rs875,%rs852;
}
	// end inline asm
	// begin inline asm
	{add.f16 %rs853,%rs805,%rs850;
}
	// end inline asm
	mov.b32 	{%rs858, %rs864}, %r1013;
	// begin inline asm
	{mul.f16 %rs856,%rs875,%rs858;
}
	// end inline asm
	// begin inline asm
	{add.f16 %rs859,%rs811,%rs856;
}
	// end inline asm
	// begin inline asm
	{mul.f16 %rs862,%rs875,%rs864;
}
	// end inline asm
	// begin inline asm
	{add.f16 %rs865,%rs817,%rs862;
}
	// end inline asm
	mov.b32 	{%rs870, %rs876}, %r1014;
	// begin inline asm
	{mul.f16 %rs868,%rs875,%rs870;
}
	// end inline asm
	// begin inline asm
	{add.f16 %rs871,%rs823,%rs868;
}
	// end inline asm
	// begin inline asm
	{mul.f16 %rs874,%rs875,%rs876;
}
	// end inline asm
	// begin inline asm
	{add.f16 %rs877,%rs829,%rs874;
}
	// end inline asm
	add.s32 	%r1015, %r1685, 128;
	mul.wide.u32 	%rd66, %r1685, 2;
	add.s64 	%rd67, %rd2, %rd66;
	ld.global.v4.u32 	{%r1016, %r1017, %r1018, %r1019}, [%rd67];
	mov.b32 	{%rs882, %rs888}, %r1016;
	// begin inline asm
	{mul.f16 %rs880,%rs923,%rs882;
}
	// end inline asm
	// begin inline asm
	{add.f16 %rs883,%rs835,%rs880;
}
	// end inline asm
	// begin inline asm
	{mul.f16 %rs886,%rs923,%rs888;
}
	// end inline asm
	// begin inline asm
	{add.f16 %rs889,%rs841,%rs886;
}
	// end inline asm
	mov.b32 	{%rs894, %rs900}, %r1017;
	// begin inline asm
	{mul.f16 %rs892,%rs923,%rs894;
}
	// end inline asm
	// begin inline asm
	{add.f16 %rs895,%rs847,%rs892;
}
	// end inline asm
	// begin inline asm
	{mul.f16 %rs898,%rs923,%rs900;
}
	// end inline asm
	// begin inline asm
	{add.f16 %rs901,%rs853,%rs898;
}
	// end inline asm
	mov.b32 	{%rs906, %rs912}, %r1018;
	// begin inline asm
	{mul.f16 %rs904,%rs923,%rs906;
}
	// end inline asm
	// begin inline asm
	{add.f16 %rs907,%rs859,%rs904;
}
	// end inline asm
	// begin inline asm
	{mul.f16 %rs910,%rs923,%rs912;
}
	// end inline asm
	// begin inline asm
	{add.f16 %rs913,%rs865,%rs910;
}
	// end inline asm
	mov.b32 	{%rs918, %rs924}, %r1019;
	// begin inline asm
	{mul.f16 %rs916,%rs923,%rs918;
}
	// end inline asm
	// begin inline asm
	{add.f16 %rs919,%rs871,%rs916;
}
	// end inline asm
	// begin inline asm
	{mul.f16 %rs922,%rs923,%rs924;
}
	// end inline asm
	// begin inline asm
	{add.f16 %rs925,%rs877,%rs922;
}
	// end inline asm
	mul.wide.u32 	%rd68, %r1015, 2;
	add.s64 	%rd69, %rd2, %rd68;
	ld.global.v4.u32 	{%r1020, %r1021, %r1022, %r1023}, [%rd69];
	mov.b32 	{%rs930, %rs936}, %r1020;
	// begin inline asm
	{mul.f16 %rs928,%rs971,%rs930;
}
	// end inline asm
	// begin inline asm
	{add.f16 %rs931,%rs883,%rs928;
}
	// end inline asm
	// begin inline asm
	{mul.f16 %rs934,%rs971,%rs936;
}
	// end inline asm
	// begin inline asm
	{add.f16 %rs937,%rs889,%rs934;
}
	// end inline asm
	mov.b32 	%r1699, {%rs931, %rs937};
	mov.b32 	{%rs942, %rs948}, %r1021;
	// begin inline asm
	{mul.f16 %rs940,%rs971,%rs942;
}
	// end inline asm
	// begin inline asm
	{add.f16 %rs943,%rs895,%rs940;
}
	// end inline asm
	// begin inline asm
	{mul.f16 %rs946,%rs971,%rs948;
}
	// end inline asm
	// begin inline asm
	{add.f16 %rs949,%rs901,%rs946;
}
	// end inline asm
	mov.b32 	%r1698, {%rs943, %rs949};
	mov.b32 	{%rs954, %rs960}, %r1022;
	// begin inline asm
	{mul.f16 %rs952,%rs971,%rs954;
}
	// end inline asm
	// begin inline asm
	{add.f16 %rs955,%rs907,%rs952;
}
	// end inline asm
	// begin inline asm
	{mul.f16 %rs958,%rs971,%rs960;
}
	// end inline asm
	// begin inline asm
	{add.f16 %rs961,%rs913,%rs958;
}
	// end inline asm
	mov.b32 	%r1697, {%rs955, %rs961};
	mov.b32 	{%rs966, %rs972}, %r1023;
	// begin inline asm
	{mul.f16 %rs964,%rs971,%rs966;
}
	// end inline asm
	// begin inline asm
	{add.f16 %rs967,%rs919,%rs964;
}
	// end inline asm
	// begin inline asm
	{mul.f16 %rs970,%rs971,%rs972;
}
	// end inline asm
	// begin inline asm
	{add.f16 %rs973,%rs925,%rs970;
}
	// end inline asm
	mov.b32 	%r1696, {%rs967, %rs973};
	add.s32 	%r1686, %r1686, 4;
	add.s64 	%rd95, %rd95, 8;
	add.s32 	%r1685, %r1685, 512;
	setp.ne.s32 	%p24, %r1686, 0;
	@%p24 bra 	$L__BB0_34;
	and.b32  	%r1695, %r170, 8188;
$L__BB0_36:
	setp.eq.s32 	%p25, %r171, 0;
	@%p25 bra 	$L__BB0_40;
	add.s32 	%r1024, %r1695, %r47;
	shl.b32 	%r1025, %r1024, 7;
	add.s32 	%r1026, %r52, %r1025;
	add.s32 	%r201, %r1026, 16;
	mul.wide.u32 	%rd70, %r201, 2;
	add.s64 	%rd71, %rd2, %rd70;
	ld.global.v4.u32 	{%r1027, %r1028, %r1029, %r1030}, [%rd71];
	mul.wide.u32 	%rd72, %r1695, 2;
	add.s64 	%rd16, %rd3, %rd72;
	ld.local.u16 	%rs981, [%rd16];
	mov.b32 	{%rs982, %rs988}, %r1027;
	// begin inline asm
	{mul.f16 %rs980,%rs981,%rs982;
}
	// end inline asm
	mov.b32 	{%rs984, %rs990}, %r1699;
	// begin inline asm
	{add.f16 %rs983,%rs984,%rs980;
}
	// end inline asm
	// begin inline asm
	{mul.f16 %rs986,%rs981,%rs988;
}
	// end inline asm
	// begin inline asm
	{add.f16 %rs989,%rs990,%rs986;
}
	// end inline asm
	mov.b32 	%r1699, {%rs983, %rs989};
	mov.b32 	{%rs994, %rs1000}, %r1028;
	// begin inline asm
	{mul.f16 %rs992,%rs981,%rs994;
}
	// end inline asm
	mov.b32 	{%rs996, %rs1002}, %r1698;
	// begin inline asm
	{add.f16 %rs995,%rs996,%rs992;
}
	// end inline asm
	// begin inline asm
	{mul.f16 %rs998,%rs981,%rs1000;
}
	// end inline asm
	// begin inline asm
	{add.f16 %rs1001,%rs1002,%rs998;
}
	// end inline asm
	mov.b32 	%r1698, {%rs995, %rs1001};
	mov.b32 	{%rs1006, %rs1012}, %r1029;
	// begin inline asm
	{mul.f16 %rs1004,%rs981,%rs1006;
}
	// end inline asm
	mov.b32 	{%rs1008, %rs1014}, %r1697;
	// begin inline asm
	{add.f16 %rs1007,%rs1008,%rs1004;
}
	// end inline asm
	// begin inline asm
	{mul.f16 %rs1010,%rs981,%rs1012;
}
	// end inline asm
	// begin inline asm
	{add.f16 %rs1013,%rs1014,%rs1010;
}
	// end inline asm
	mov.b32 	%r1697, {%rs1007, %rs1013};
	mov.b32 	{%rs1018, %rs1024}, %r1030;
	// begin inline asm
	{mul.f16 %rs1016,%rs981,%rs1018;
}
	// end inline asm
	mov.b32 	{%rs1020, %rs1026}, %r1696;
	// begin inline asm
	{add.f16 %rs1019,%rs1020,%rs1016;
}
	// end inline asm
	// begin inline asm
	{mul.f16 %rs1022,%rs981,%rs1024;
}
	// end inline asm
	// begin inline asm
	{add.f16 %rs1025,%rs1026,%rs1022;
}
	// end inline asm
	mov.b32 	%r1696, {%rs1019, %rs1025};
	setp.eq.s32 	%p26, %r171, 1;
	@%p26 bra 	$L__BB0_40;
	add.s32 	%r1031, %r201, 128;
	mul.wide.u32 	%rd73, %r1031, 2;
	add.s64 	%rd74, %rd2, %rd73;
	ld.global.v4.u32 	{%r1032, %r1033, %r1034, %r1035}, [%rd74];
	ld.local.u16 	%rs1029, [%rd16+2];
	mov.b32 	{%rs1030, %rs1036}, %r1032;
	// begin inline asm
	{mul.f16 %rs1028,%rs1029,%rs1030;
}
	// end inline asm
	// begin inline asm
	{add.f16 %rs1031,%rs983,%rs1028;
}
	// end inline asm
	// begin inline asm
	{mul.f16 %rs1034,%rs1029,%rs1036;
}
	// end inline asm
	// begin inline asm
	{add.f16 %rs1037,%rs989,%rs1034;
}
	// end inline asm
	mov.b32 	%r1699, {%rs1031, %rs1037};
	mov.b32 	{%rs1042, %rs1048}, %r1033;
	// begin inline asm
	{mul.f16 %rs1040,%rs1029,%rs1042;
}
	// end inline asm
	// begin inline asm
	{add.f16 %rs1043,%rs995,%rs1040;
}
	// end inline asm
	// begin inline asm
	{mul.f16 %rs1046,%rs1029,%rs1048;
}
	// end inline asm
	// begin inline asm
	{add.f16 %rs1049,%rs1001,%rs1046;
}
	// end inline asm
	mov.b32 	%r1698, {%rs1043, %rs1049};
	mov.b32 	{%rs1054, %rs1060}, %r1034;
	// begin inline asm
	{mul.f16 %rs1052,%rs1029,%rs1054;
}
	// end inline asm
	// begin inline asm
	{add.f16 %rs1055,%rs1007,%rs1052;
}
	// end inline asm
	// begin inline asm
	{mul.f16 %rs1058,%rs1029,%rs1060;
}
	// end inline asm
	// begin inline asm
	{add.f16 %rs1061,%rs1013,%rs1058;
}
	// end inline asm
	mov.b32 	%r1697, {%rs1055, %rs1061};
	mov.b32 	{%rs1066, %rs1072}, %r1035;
	// begin inline asm
	{mul.f16 %rs1064,%rs1029,%rs1066;
}
	// end inline asm
	// begin inline asm
	{add.f16 %rs1067,%rs1019,%rs1064;
}
	// end inline asm
	// begin inline asm
	{mul.f16 %rs1070,%rs1029,%rs1072;
}
	// end inline asm
	// begin inline asm
	{add.f16 %rs1073,%rs1025,%rs1070;
}
	// end inline asm
	mov.b32 	%r1696, {%rs1067, %rs1073};
	setp.eq.s32 	%p27, %r171, 2;
	@%p27 bra 	$L__BB0_40;
	add.s32 	%r1036, %r201, 256;
	mul.wide.u32 	%rd75, %r1036, 2;
	add.s64 	%rd76, %rd2, %rd75;
	ld.global.v4.u32 	{%r1037, %r1038, %r1039, %r1040}, [%rd76];
	ld.local.u16 	%rs1077, [%rd16+4];
	mov.b32 	{%rs1078, %rs1084}, %r1037;
	// begin inline asm
	{mul.f16 %rs1076,%rs1077,%rs1078;
}
	// end inline asm
	// begin inline asm
	{add.f16 %rs1079,%rs1031,%rs1076;
}
	// end inline asm
	// begin inline asm
	{mul.f16 %rs1082,%rs1077,%rs1084;
}
	// end inline asm
	// begin inline asm
	{add.f16 %rs1085,%rs1037,%rs1082;
}
	// end inline asm
	mov.b32 	%r1699, {%rs1079, %rs1085};
	mov.b32 	{%rs1090, %rs1096}, %r1038;
	// begin inline asm
	{mul.f16 %rs1088,%rs1077,%rs1090;
}
	// end inline asm
	// begin inline asm
	{add.f16 %rs1091,%rs1043,%rs1088;
}
	// end inline asm
	// begin inline asm
	{mul.f16 %rs1094,%rs1077,%rs1096;
}
	// end inline asm
	// begin inline asm
	{add.f16 %rs1097,%rs1049,%rs1094;
}
	// end inline asm
	mov.b32 	%r1698, {%rs1091, %rs1097};
	mov.b32 	{%rs1102, %rs1108}, %r1039;
	// begin inline asm
	{mul.f16 %rs1100,%rs1077,%rs1102;
}
	// end inline asm
	// begin inline asm
	{add.f16 %rs1103,%rs1055,%rs1100;
}
	// end inline asm
	// begin inline asm
	{mul.f16 %rs1106,%rs1077,%rs1108;
}
	// end inline asm
	// begin inline asm
	{add.f16 %rs1109,%rs1061,%rs1106;
}
	// end inline asm
	mov.b32 	%r1697, {%rs1103, %rs1109};
	mov.b32 	{%rs1114, %rs1120}, %r1040;
	// begin inline asm
	{mul.f16 %rs1112,%rs1077,%rs1114;
}
	// end inline asm
	// begin inline asm
	{add.f16 %rs1115,%rs1067,%rs1112;
}
	// end inline asm
	// begin inline asm
	{mul.f16 %rs1118,%rs1077,%rs1120;
}
	// end inline asm
	// begin inline asm
	{add.f16 %rs1121,%rs1073,%rs1118;
}
	// end inline asm
	mov.b32 	%r1696, {%rs1115, %rs1121};
$L__BB0_40:
	setp.ne.s32 	%p28, %r8, 0;
	mov.b32 	%r1067, 16;
	mov.b32 	%r1197, -1;
	// begin inline asm
	{shfl.sync.down.b32 %r1041,%r1699,%r1067,%r53,%r1197;
}
	// end inline asm
	// begin inline asm
	{add.f16x2 %r1046,%r1699,%r1041;
}
	// end inline asm
	// begin inline asm
	{shfl.sync.down.b32 %r1049,%r1698,%r1067,%r53,%r1197;
}
	// end inline asm
	// begin inline asm
	{add.f16x2 %r1054,%r1698,%r1049;
}
	// end inline asm
	// begin inline asm
	{shfl.sync.down.b32 %r1057,%r1697,%r1067,%r53,%r1197;
}
	// end inline asm
	// begin inline asm
	{add.f16x2 %r1062,%r1697,%r1057;
}
	// end inline asm
	// begin inline asm
	{shfl.sync.down.b32 %r1065,%r1696,%r1067,%r53,%r1197;
}
	// end inline asm
	// begin inline asm
	{add.f16x2 %r1070,%r1696,%r1065;
}
	// end inline asm
	mov.b32 	%r1099, 8;
	// begin inline asm
	{shfl.sync.down.b32 %r1073,%r1046,%r1099,%r53,%r1197;
}
	// end inline asm
	// begin inline asm
	{add.f16x2 %r1078,%r1046,%r1073;
}
	// end inline asm
	// begin inline asm
	{shfl.sync.down.b32 %r1081,%r1054,%r1099,%r53,%r1197;
}
	// end inline asm
	// begin inline asm
	{add.f16x2 %r1086,%r1054,%r1081;
}
	// end inline asm
	// begin inline asm
	{shfl.sync.down.b32 %r1089,%r1062,%r1099,%r53,%r1197;
}
	// end inline asm
	// begin inline asm
	{add.f16x2 %r1094,%r1062,%r1089;
}
	// end inline asm
	// begin inline asm
	{shfl.sync.down.b32 %r1097,%r1070,%r1099,%r53,%r1197;
}
	// end inline asm
	// begin inline asm
	{add.f16x2 %r1102,%r1070,%r1097;
}
	// end inline asm
	mov.b32 	%r1131, 4;
	// begin inline asm
	{shfl.sync.down.b32 %r1105,%r1078,%r1131,%r53,%r1197;
}
	// end inline asm
	// begin inline asm
	{add.f16x2 %r1110,%r1078,%r1105;
}
	// end inline asm
	// begin inline asm
	{shfl.sync.down.b32 %r1113,%r1086,%r1131,%r53,%r1197;
}
	// end inline asm
	// begin inline asm
	{add.f16x2 %r1118,%r1086,%r1113;
}
	// end inline asm
	// begin inline asm
	{shfl.sync.down.b32 %r1121,%r1094,%r1131,%r53,%r1197;
}
	// end inline asm
	// begin inline asm
	{add.f16x2 %r1126,%r1094,%r1121;
}
	// end inline asm
	// begin inline asm
	{shfl.sync.down.b32 %r1129,%r1102,%r1131,%r53,%r1197;
}
	// end inline asm
	// begin inline asm
	{add.f16x2 %r1134,%r1102,%r1129;
}
	// end inline asm
	mov.b32 	%r1163, 2;
	// begin inline asm
	{shfl.sync.down.b32 %r1137,%r1110,%r1163,%r53,%r1197;
}
	// end inline asm
	// begin inline asm
	{add.f16x2 %r1142,%r1110,%r1137;
}
	// end inline asm
	// begin inline asm
	{shfl.sync.down.b32 %r1145,%r1118,%r1163,%r53,%r1197;
}
	// end inline asm
	// begin inline asm
	{add.f16x2 %r1150,%r1118,%r1145;
}
	// end inline asm
	// begin inline asm
	{shfl.sync.down.b32 %r1153,%r1126,%r1163,%r53,%r1197;
}
	// end inline asm
	// begin inline asm
	{add.f16x2 %r1158,%r1126,%r1153;
}
	// end inline asm
	// begin inline asm
	{shfl.sync.down.b32 %r1161,%r1134,%r1163,%r53,%r1197;
}
	// end inline asm
	// begin inline asm
	{add.f16x2 %r1166,%r1134,%r1161;
}
	// end inline asm
	mov.b32 	%r1195, 1;
	// begin inline asm
	{shfl.sync.down.b32 %r1169,%r1142,%r1195,%r53,%r1197;
}
	// end inline asm
	// begin inline asm
	{add.f16x2 %r1174,%r1142,%r1169;
}
	// end inline asm
	// begin inline asm
	{shfl.sync.down.b32 %r1177,%r1150,%r1195,%r53,%r1197;
}
	// end inline asm
	// begin inline asm
	{add.f16x2 %r1182,%r1150,%r1177;
}
	// end inline asm
	// begin inline asm
	{shfl.sync.down.b32 %r1185,%r1158,%r1195,%r53,%r1197;
}
	// end inline asm
	// begin inline asm
	{add.f16x2 %r1190,%r1158,%r1185;
}
	// end inline asm
	// begin inline asm
	{shfl.sync.down.b32 %r1193,%r1166,%r1195,%r53,%r1197;
}
	// end inline asm
	// begin inline asm
	{add.f16x2 %r1198,%r1166,%r1193;
}
	// end inline asm
	@%p28 bra 	$L__BB0_42;
	st.shared.v4.u32 	[%r103], {%r1174, %r1182, %r1190, %r1198};
$L__BB0_42:
	mov.b16 	%rs1124, 0;
	mov.b32 	%r1714, {%rs98, %rs1124};
	setp.gt.u32 	%p29, %r45, 4096;
	bar.sync 	0;
	mov.b32 	%r1227, 8;
	mov.b32 	%r1316, -1;
	// begin inline asm
	{shfl.sync.down.b32 %r1201,%r1174,%r1227,%r53,%r1316;
}
	// end inline asm
	// begin inline asm
	{add.f16x2 %r1206,%r1174,%r1201;
}
	// end inline asm
	// begin inline asm
	{shfl.sync.down.b32 %r1209,%r1182,%r1227,%r53,%r1316;
}
	// end inline asm
	// begin inline asm
	{add.f16x2 %r1214,%r1182,%r1209;
}
	// end inline asm
	// begin inline asm
	{shfl.sync.down.b32 %r1217,%r1190,%r1227,%r53,%r1316;
}
	// end inline asm
	// begin inline asm
	{add.f16x2 %r1222,%r1190,%r1217;
}
	// end inline asm
	// begin inline asm
	{shfl.sync.down.b32 %r1225,%r1198,%r1227,%r53,%r1316;
}
	// end inline asm
	// begin inline asm
	{add.f16x2 %r1230,%r1198,%r1225;
}
	// end inline asm
	mov.b32 	%r1259, 4;
	// begin inline asm
	{shfl.sync.down.b32 %r1233,%r1206,%r1259,%r53,%r1316;
}
	// end inline asm
	// begin inline asm
	{add.f16x2 %r1238,%r1206,%r1233;
}
	// end inline asm
	// begin inline asm
	{shfl.sync.down.b32 %r1241,%r1214,%r1259,%r53,%r1316;
}
	// end inline asm
	// begin inline asm
	{add.f16x2 %r1246,%r1214,%r1241;
}
	// end inline asm
	// begin inline asm
	{shfl.sync.down.b32 %r1249,%r1222,%r1259,%r53,%r1316;
}
	// end inline asm
	// begin inline asm
	{add.f16x2 %r1254,%r1222,%r1249;
}
	// end inline asm
	// begin inline asm
	{shfl.sync.down.b32 %r1257,%r1230,%r1259,%r53,%r1316;
}
	// end inline asm
	// begin inline asm
	{add.f16x2 %r1262,%r1230,%r1257;
}
	// end inline asm
	mov.b32 	%r1291, 2;
	// begin inline asm
	{shfl.sync.down.b32 %r1265,%r1238,%r1291,%r53,%r1316;
}
	// end inline asm
	// begin inline asm
	{add.f16x2 %r1270,%r1238,%r1265;
}
	// end inline asm
	// begin inline asm
	{shfl.sync.down.b32 %r1273,%r1246,%r1291,%r53,%r1316;
}
	// end inline asm
	// begin inline asm
	{add.f16x2 %r1278,%r1246,%r1273;
}
	// end inline asm
	// begin inline asm
	{shfl.sync.down.b32 %r1281,%r1254,%r1291,%r53,%r1316;
}
	// end inline asm
	// begin inline asm
	{add.f16x2 %r1286,%r1254,%r1281;
}
	// end inline asm
	// begin inline asm
	{shfl.sync.down.b32 %r1289,%r1262,%r1291,%r53,%r1316;
}
	// end inline asm
	// begin inline asm
	{add.f16x2 %r1294,%r1262,%r1289;
}
	// end inline asm
	mov.b32 	%r1314, 1;
	// begin inline asm
	{shfl.sync.down.b32 %r1297,%r1270,%r1314,%r53,%r1316;
}
	// end inline asm
	// begin inline asm
	{shfl.sync.down.b32 %r1302,%r1278,%r1314,%r53,%r1316;
}
	// end inline asm
	// begin inline asm
	{shfl.sync.down.b32 %r1307,%r1286,%r1314,%r53,%r1316;
}
	// end inline asm
	// begin inline asm
	{shfl.sync.down.b32 %r1312,%r1294,%r1314,%r53,%r1316;
}
	// end inline asm
	ld.shared.v4.u32 	{%r1318, %r1319, %r1320, %r1321}, [%r48];
	st.local.v4.u32 	[%rd3], {%r1318, %r1319, %r1320, %r1321};
	mov.b32 	%r1711, 0;
	mov.u32 	%r1712, %r1711;
	mov.u32 	%r1713, %r1711;
	@%p29 bra 	$L__BB0_50;
	max.u32 	%r223, %r46, 1;
	and.b32  	%r224, %r223, 3;
	setp.gt.u32 	%p30, %r45, 1024;
	mov.b32 	%r1711, 0;
	mov.u32 	%r1710, %r1711;
	@%p30 bra 	$L__BB0_46;
	mov.b16 	%rs1125, 0;
	mov.b32 	%r1714, {%rs98, %rs1125};
	and.b32  	%r1710, %r223, 8188;
	neg.s32 	%r1701, %r1710;
	shl.b32 	%r1325, %r47, 7;
	add.s32 	%r1326, %r1325, %r49;
	add.s32 	%r1327, %r1326, %r50;
	add.s32 	%r1328, %r1327, %r51;
	add.s32 	%r1700, %r1328, 280;
	mov.b32 	%r1711, 0;
	mov.u64 	%rd96, %rd3;
	mov.u32 	%r1712, %r1711;
	mov.u32 	%r1713, %r1711;
$L__BB0_45:
	add.s32 	%r1329, %r1700, -256;
	mul.wide.u32 	%rd77, %r1329, 2;
	add.s64 	%rd78, %rd2, %rd77;
	ld.global.v4.u32 	{%r1330, %r1331, %r1332, %r1333}, [%rd78];
	ld.local.v4.u16 	{%rs1169, %rs1217, %rs1265, %rs1313}, [%rd96];
	mov.b32 	{%rs1128, %rs1134}, %r1330;
	// begin inline asm
	{mul.f16 %rs1126,%rs1169,%rs1128;
}
	// end inline asm
	mov.b32 	{%rs1130, %rs1136}, %r1714;
	// begin inline asm
	{add.f16 %rs1129,%rs1130,%rs1126;
}
	// end inline asm
	// begin inline asm
	{mul.f16 %rs1132,%rs1169,%rs1134;
}
	// end inline asm
	// begin inline asm
	{add.f16 %rs1135,%rs1136,%rs1132;
}
	// end inline asm
	mov.b32 	{%rs1140, %rs1146}, %r1331;
	// begin inline asm
	{mul.f16 %rs1138,%rs1169,%rs1140;
}
	// end inline asm
	mov.b32 	{%rs1142, %rs1148}, %r1713;
	// begin inline asm
	{add.f16 %rs1141,%rs1142,%rs1138;
}
	// end inline asm
	// begin inline asm
	{mul.f16 %rs1144,%rs1169,%rs1146;
}
	// end inline asm
	// begin inline asm
	{add.f16 %rs1147,%rs1148,%rs1144;
}
	// end inline asm
	mov.b32 	{%rs1152, %rs1158}, %r1332;
	// begin inline asm
	{mul.f16 %rs1150,%rs1169,%rs1152;
}
	// end inline asm
	mov.b32 	{%rs1154, %rs1160}, %r1712;
	// begin inline asm
	{add.f16 %rs1153,%rs1154,%rs1150;
}
	// end inline asm
	// begin inline asm
	{mul.f16 %rs1156,%rs1169,%rs1158;
}
	// end inline asm
	// begin inline asm
	{add.f16 %rs1159,%rs1160,%rs1156;
}
	// end inline asm
	mov.b32 	{%rs1164, %rs1170}, %r1333;
	// begin inline asm
	{mul.f16 %rs1162,%rs1169,%rs1164;
}
	// end inline asm
	mov.b32 	{%rs1166, %rs1172}, %r1711;
	// begin inline asm
	{add.f16 %rs1165,%rs1166,%rs1162;
}
	// end inline asm
	// begin inline asm
	{mul.f16 %rs1168,%rs1169,%rs1170;
}
	// end inline asm
	// begin inline asm
	{add.f16 %rs1171,%rs1172,%rs1168;
}
	// end inline asm
	add.s32 	%r1334, %r1700, -128;
	mul.wide.u32 	%rd79, %r1334, 2;
	add.s64 	%rd80, %rd2, %rd79;
	ld.global.v4.u32 	{%r1335, %r1336, %r1337, %r1338}, [%rd80];
	mov.b32 	{%rs1176, %rs1182}, %r1335;
	// begin inline asm
	{mul.f16 %rs1174,%rs1217,%rs1176;
}
	// end inline asm
	// begin inline asm
	{add.f16 %rs1177,%rs1129,%rs1174;
}
	// end inline asm
	// begin inline asm
	{mul.f16 %rs1180,%rs1217,%rs1182;
}
	// end inline asm
	// begin inline asm
	{add.f16 %rs1183,%rs1135,%rs1180;
}
	// end inline asm
	mov.b32 	{%rs1188, %rs1194}, %r1336;
	// begin inline asm
	{mul.f16 %rs1186,%rs1217,%rs1188;
}
	// end inline asm
	// begin inline asm
	{add.f16 %rs1189,%rs1141,%rs1186;
}
	// end inline asm
	// begin inline asm
	{mul.f16 %rs1192,%rs1217,%rs1194;
}
	// end inline asm
	// begin inline asm
	{add.f16 %rs1195,%rs1147,%rs1192;
}
	// end inline asm
	mov.b32 	{%rs1200, %rs1206}, %r1337;
	// begin inline asm
	{mul.f16 %rs1198,%rs1217,%rs1200;
}
	// end inline asm
	// begin inline asm
	{add.f16 %rs1201,%rs1153,%rs1198;
}
	// end inline asm
	// begin inline asm
	{mul.f16 %rs1204,%rs1217,%rs1206;
}
	// end inline asm
	// begin inline asm
	{add.f16 %rs1207,%rs1159,%rs1204;
}
	// end inline asm
	mov.b32 	{%rs1212, %rs1218}, %r1338;
	// begin inline asm
	{mul.f16 %rs1210,%rs1217,%rs1212;
}
	// end inline asm
	// begin inline asm
	{add.f16 %rs1213,%rs1165,%rs1210;
}
	// end inline asm
	// begin inline asm
	{mul.f16 %rs1216,%rs1217,%rs1218;
}
	// end inline asm
	// begin inline asm
	{add.f16 %rs1219,%rs1171,%rs1216;
}
	// end inline asm
	add.s32 	%r1339, %r1700, 128;
	mul.wide.u32 	%rd81, %r1700, 2;
	add.s64 	%rd82, %rd2, %rd81;
	ld.global.v4.u32 	{%r1340, %r1341, %r1342, %r1343}, [%rd82];
	mov.b32 	{%rs1224, %rs1230}, %r1340;
	// begin inline asm
	{mul.f16 %rs1222,%rs1265,%rs1224;
}
	// end inline asm
	// begin inline asm
	{add.f16 %rs1225,%rs1177,%rs1222;
}
	// end inline asm
	// begin inline asm
	{mul.f16 %rs1228,%rs1265,%rs1230;
}
	// end inline asm
	// begin inline asm
	{add.f16 %rs1231,%rs1183,%rs1228;
}
	// end inline asm
	mov.b32 	{%rs1236, %rs1242}, %r1341;
	// begin inline asm
	{mul.f16 %rs1234,%rs1265,%rs1236;
}
	// end inline asm
	// begin inline asm
	{add.f16 %rs1237,%rs1189,%rs1234;
}
	// end inline asm
	// begin inline asm
	{mul.f16 %rs1240,%rs1265,%rs1242;
}
	// end inline asm
	// begin inline asm
	{add.f16 %rs1243,%rs1195,%rs1240;
}
	// end inline asm
	mov.b32 	{%rs1248, %rs1254}, %r1342;
	// begin inline asm
	{mul.f16 %rs1246,%rs1265,%rs1248;
}
	// end inline asm
	// begin inline asm
	{add.f16 %rs1249,%rs1201,%rs1246;
}
	// end inline asm
	// begin inline asm
	{mul.f16 %rs1252,%rs1265,%rs1254;
}
	// end inline asm
	// begin inline asm
	{add.f16 %rs1255,%rs1207,%rs1252;
}
	// end inline asm
	mov.b32 	{%rs1260, %rs1266}, %r1343;
	// begin inline asm
	{mul.f16 %rs1258,%rs1265,%rs1260;
}
	// end inline asm
	// begin inline asm
	{add.f16 %rs1261,%rs1213,%rs1258;
}
	// end inline asm
	// begin inline asm
	{mul.f16 %rs1264,%rs1265,%rs1266;
}
	// end inline asm
	// begin inline asm
	{add.f16 %rs1267,%rs1219,%rs1264;
}
	// end inline asm
	mul.wide.u32 	%rd83, %r1339, 2;
	add.s64 	%rd84, %rd2, %rd83;
	ld.global.v4.u32 	{%r1344, %r1345, %r1346, %r1347}, [%rd84];
	mov.b32 	{%rs1272, %rs1278}, %r1344;
	// begin inline asm
	{mul.f16 %rs1270,%rs1313,%rs1272;
}
	// end inline asm
	// begin inline asm
	{add.f16 %rs1273,%rs1225,%rs1270;
}
	// end inline asm
	// begin inline asm
	{mul.f16 %rs1276,%rs1313,%rs1278;
}
	// end inline asm
	// begin inline asm
	{add.f16 %rs1279,%rs1231,%rs1276;
}
	// end inline asm
	mov.b32 	%r1714, {%rs1273, %rs1279};
	mov.b32 	{%rs1284, %rs1290}, %r1345;
	// begin inline asm
	{mul.f16 %rs1282,%rs1313,%rs1284;
}
	// end inline asm
	// begin inline asm
	{add.f16 %rs1285,%rs1237,%rs1282;
}
	// end inline asm
	// begin inline asm
	{mul.f16 %rs1288,%rs1313,%rs1290;
}
	// end inline asm
	// begin inline asm
	{add.f16 %rs1291,%rs1243,%rs1288;
}
	// end inline asm
	mov.b32 	%r1713, {%rs1285, %rs1291};
	mov.b32 	{%rs1296, %rs1302}, %r1346;
	// begin inline asm
	{mul.f16 %rs1294,%rs1313,%rs1296;
}
	// end inline asm
	// begin inline asm
	{add.f16 %rs1297,%rs1249,%rs1294;
}
	// end inline asm
	// begin inline asm
	{mul.f16 %rs1300,%rs1313,%rs1302;
}
	// end inline asm
	// begin inline asm
	{add.f16 %rs1303,%rs1255,%rs1300;
}
	// end inline asm
	mov.b32 	%r1712, {%rs1297, %rs1303};
	mov.b32 	{%rs1308, %rs1314}, %r1347;
	// begin inline asm
	{mul.f16 %rs1306,%rs1313,%rs1308;
}
	// end inline asm
	// begin inline asm
	{add.f16 %rs1309,%rs1261,%rs1306;
}
	// end inline asm
	// begin inline asm
	{mul.f16 %rs1312,%rs1313,%rs1314;
}
	// end inline asm
	// begin inline asm
	{add.f16 %rs1315,%rs1267,%rs1312;
}
	// end inline asm
	mov.b32 	%r1711, {%rs1309, %rs1315};
	add.s32 	%r1701, %r1701, 4;
	add.s64 	%rd96, %rd96, 8;
	add.s32 	%r1700, %r1700, 512;
	setp.ne.s32 	%p31, %r1701, 0;
	@%p31 bra 	$L__BB0_45;
$L__BB0_46:
	setp.eq.s32 	%p32, %r224, 0;
	@%p32 bra 	$L__BB0_50;
	add.s32 	%r1348, %r1710, %r47;
	shl.b32 	%r1349, %r1348, 7;
	add.s32 	%r1350, %r52, %r1349;
	add.s32 	%r254, %r1350, 24;
	mul.wide.u32 	%rd85, %r254, 2;
	add.s64 	%rd86, %rd2, %rd85;
	ld.global.v4.u32 	{%r1351, %r1352, %r1353, %r1354}, [%rd86];
	mul.wide.u32 	%rd87, %r1710, 2;
	add.s64 	%rd19, %rd3, %rd87;
	ld.local.u16 	%rs1323, [%rd19];
	mov.b32 	{%rs1324, %rs1330}, %r1351;
	// begin inline asm
	{mul.f16 %rs1322,%rs1323,%rs1324;
}
	// end inline asm
	mov.b32 	{%rs1326, %rs1332}, %r1714;
	// begin inline asm
	{add.f16 %rs1325,%rs1326,%rs1322;
}
	// end inline asm
	// begin inline asm
	{mul.f16 %rs1328,%rs1323,%rs1330;
}
	// end inline asm
	// begin inline asm
	{add.f16 %rs1331,%rs1332,%rs1328;
}
	// end inline asm
	mov.b32 	%r1714, {%rs1325, %rs1331};
	mov.b32 	{%rs1336, %rs1342}, %r1352;
	// begin inline asm
	{mul.f16 %rs1334,%rs1323,%rs1336;
}
	// end inline asm
	mov.b32 	{%rs1338, %rs1344}, %r1713;
	// begin inline asm
	{add.f16 %rs1337,%rs1338,%rs1334;
}
	// end inline asm
	// begin inline asm
	{mul.f16 %rs1340,%rs1323,%rs1342;
}
	// end inline asm
	// begin inline asm
	{add.f16 %rs1343,%rs1344,%rs1340;
}
	// end inline asm
	mov.b32 	%r1713, {%rs1337, %rs1343};
	mov.b32 	{%rs1348, %rs1354}, %r1353;
	// begin inline asm
	{mul.f16 %rs1346,%rs1323,%rs1348;
}
	// end inline asm
	mov.b32 	{%rs1350, %rs1356}, %r1712;
	// begin inline asm
	{add.f16 %rs1349,%rs1350,%rs1346;
}
	// end inline asm
	// begin inline asm
	{mul.f16 %rs1352,%rs1323,%rs1354;
}
	// end inline asm
	// begin inline asm
	{add.f16 %rs1355,%rs1356,%rs1352;
}
	// end inline asm
	mov.b32 	%r1712, {%rs1349, %rs1355};
	mov.b32 	{%rs1360, %rs1366}, %r1354;
	// begin inline asm
	{mul.f16 %rs1358,%rs1323,%rs1360;
}
	// end inline asm
	mov.b32 	{%rs1362, %rs1368}, %r1711;
	// begin inline asm
	{add.f16 %rs1361,%rs1362,%rs1358;
}
	// end inline asm
	// begin inline asm
	{mul.f16 %rs1364,%rs1323,%rs1366;
}
	// end inline asm
	// begin inline asm
	{add.f16 %rs1367,%rs1368,%rs1364;
}
	// end inline asm
	mov.b32 	%r1711, {%rs1361, %rs1367};
	setp.eq.s32 	%p33, %r224, 1;
	@%p33 bra 	$L__BB0_50;
	add.s32 	%r1355, %r254, 128;
	mul.wide.u32 	%rd88, %r1355, 2;
	add.s64 	%rd89, %rd2, %rd88;
	ld.global.v4.u32 	{%r1356, %r1357, %r1358, %r1359}, [%rd89];
	ld.local.u16 	%rs1371, [%rd19+2];
	mov.b32 	{%rs1372, %rs1378}, %r1356;
	// begin inline asm
	{mul.f16 %rs1370,%rs1371,%rs1372;
}
	// end inline asm
	// begin inline asm
	{add.f16 %rs1373,%rs1325,%rs1370;
}
	// end inline asm
	// begin inline asm
	{mul.f16 %rs1376,%rs1371,%rs1378;
}
	// end inline asm
	// begin inline asm
	{add.f16 %rs1379,%rs1331,%rs1376;
}
	// end inline asm
	mov.b32 	%r1714, {%rs1373, %rs1379};
	mov.b32 	{%rs1384, %rs1390}, %r1357;
	// begin inline asm
	{mul.f16 %rs1382,%rs1371,%rs1384;
}
	// end inline asm
	// begin inline asm
	{add.f16 %rs1385,%rs1337,%rs1382;
}
	// end inline asm
	// begin inline asm
	{mul.f16 %rs1388,%rs1371,%rs1390;
}
	// end inline asm
	// begin inline asm
	{add.f16 %rs1391,%rs1343,%rs1388;
}
	// end inline asm
	mov.b32 	%r1713, {%rs1385, %rs1391};
	mov.b32 	{%rs1396, %rs1402}, %r1358;
	// begin inline asm
	{mul.f16 %rs1394,%rs1371,%rs1396;
}
	// end inline asm
	// begin inline asm
	{add.f16 %rs1397,%rs1349,%rs1394;
}
	// end inline asm
	// begin inline asm
	{mul.f16 %rs1400,%rs1371,%rs1402;
}
	// end inline asm
	// begin inline asm
	{add.f16 %rs1403,%rs1355,%rs1400;
}
	// end inline asm
	mov.b32 	%r1712, {%rs1397, %rs1403};
	mov.b32 	{%rs1408, %rs1414}, %r1359;
	// begin inline asm
	{mul.f16 %rs1406,%rs1371,%rs1408;
}
	// end inline asm
	// begin inline asm
	{add.f16 %rs1409,%rs1361,%rs1406;
}
	// end inline asm
	// begin inline asm
	{mul.f16 %rs1412,%rs1371,%rs1414;
}
	// end inline asm
	// begin inline asm
	{add.f16 %rs1415,%rs1367,%rs1412;
}
	// end inline asm
	mov.b32 	%r1711, {%rs1409, %rs1415};
	setp.eq.s32 	%p34, %r224, 2;
	@%p34 bra 	$L__BB0_50;
	add.s32 	%r1360, %r254, 256;
	mul.wide.u32 	%rd90, %r1360, 2;
	add.s64 	%rd91, %rd2, %rd90;
	ld.global.v4.u32 	{%r1361, %r1362, %r1363, %r1364}, [%rd91];
	ld.local.u16 	%rs1419, [%rd19+4];
	mov.b32 	{%rs1420, %rs1426}, %r1361;
	// begin inline asm
	{mul.f16 %rs1418,%rs1419,%rs1420;
}
	// end inline asm
	// begin inline asm
	{add.f16 %rs1421,%rs1373,%rs1418;
}
	// end inline asm
	// begin inline asm
	{mul.f16 %rs1424,%rs1419,%rs1426;
}
	// end inline asm
	// begin inline asm
	{add.f16 %rs1427,%rs1379,%rs1424;
}
	// end inline asm
	mov.b32 	%r1714, {%rs1421, %rs1427};
	mov.b32 	{%rs1432, %rs1438}, %r1362;
	// begin inline asm
	{mul.f16 %rs1430,%rs1419,%rs1432;
}
	// end inline asm
	// begin inline asm
	{add.f16 %rs1433,%rs1385,%rs1430;
}
	// end inline asm
	// begin inline asm
	{mul.f16 %rs1436,%rs1419,%rs1438;
}
	// end inline asm
	// begin inline asm
	{add.f16 %rs1439,%rs1391,%rs1436;
}
	// end inline asm
	mov.b32 	%r1713, {%rs1433, %rs1439};
	mov.b32 	{%rs1444, %rs1450}, %r1363;
	// begin inline asm
	{mul.f16 %rs1442,%rs1419,%rs1444;
}
	// end inline asm
	// begin inline asm
	{add.f16 %rs1445,%rs1397,%rs1442;
}
	// end inline asm
	// begin inline asm
	{mul.f16 %rs1448,%rs1419,%rs1450;
}
	// end inline asm
	// begin inline asm
	{add.f16 %rs1451,%rs1403,%rs1448;
}
	// end inline asm
	mov.b32 	%r1712, {%rs1445, %rs1451};
	mov.b32 	{%rs1456, %rs1462}, %r1364;
	// begin inline asm
	{mul.f16 %rs1454,%rs1419,%rs1456;
}
	// end inline asm
	// begin inline asm
	{add.f16 %rs1457,%rs1409,%rs1454;
}
	// end inline asm
	// begin inline asm
	{mul.f16 %rs1460,%rs1419,%rs1462;
}
	// end inline asm
	// begin inline asm
	{add.f16 %rs1463,%rs1415,%rs1460;
}
	// end inline asm
	mov.b32 	%r1711, {%rs1457, %rs1463};
$L__BB0_50:
	setp.ne.s32 	%p35, %r8, 0;
	mov.b32 	%r1391, 16;
	mov.b32 	%r1521, -1;
	// begin inline asm
	{shfl.sync.down.b32 %r1365,%r1714,%r1391,%r53,%r1521;
}
	// end inline asm
	// begin inline asm
	{add.f16x2 %r1370,%r1714,%r1365;
}
	// end inline asm
	// begin inline asm
	{shfl.sync.down.b32 %r1373,%r1713,%r1391,%r53,%r1521;
}
	// end inline asm
	// begin inline asm
	{add.f16x2 %r1378,%r1713,%r1373;
}
	// end inline asm
	// begin inline asm
	{shfl.sync.down.b32 %r1381,%r1712,%r1391,%r53,%r1521;
}
	// end inline asm
	// begin inline asm
	{add.f16x2 %r1386,%r1712,%r1381;
}
	// end inline asm
	// begin inline asm
	{shfl.sync.down.b32 %r1389,%r1711,%r1391,%r53,%r1521;
}
	// end inline asm
	// begin inline asm
	{add.f16x2 %r1394,%r1711,%r1389;
}
	// end inline asm
	mov.b32 	%r1423, 8;
	// begin inline asm
	{shfl.sync.down.b32 %r1397,%r1370,%r1423,%r53,%r1521;
}
	// end inline asm
	// begin inline asm
	{add.f16x2 %r1402,%r1370,%r1397;
}
	// end inline asm
	// begin inline asm
	{shfl.sync.down.b32 %r1405,%r1378,%r1423,%r53,%r1521;
}
	// end inline asm
	// begin inline asm
	{add.f16x2 %r1410,%r1378,%r1405;
}
	// end inline asm
	// begin inline asm
	{shfl.sync.down.b32 %r1413,%r1386,%r1423,%r53,%r1521;
}
	// end inline asm
	// begin inline asm
	{add.f16x2 %r1418,%r1386,%r1413;
}
	// end inline asm
	// begin inline asm
	{shfl.sync.down.b32 %r1421,%r1394,%r1423,%r53,%r1521;
}
	// end inline asm
	// begin inline asm
	{add.f16x2 %r1426,%r1394,%r1421;
}
	// end inline asm
	mov.b32 	%r1455, 4;
	// begin inline asm
	{shfl.sync.down.b32 %r1429,%r1402,%r1455,%r53,%r1521;
}
	// end inline asm
	// begin inline asm
	{add.f16x2 %r1434,%r1402,%r1429;
}
	// end inline asm
	// begin inline asm
	{shfl.sync.down.b32 %r1437,%r1410,%r1455,%r53,%r1521;
}
	// end inline asm
	// begin inline asm
	{add.f16x2 %r1442,%r1410,%r1437;
}
	// end inline asm
	// begin inline asm
	{shfl.sync.down.b32 %r1445,%r1418,%r1455,%r53,%r1521;
}
	// end inline asm
	// begin inline asm
	{add.f16x2 %r1450,%r1418,%r1445;
}
	// end inline asm
	// begin inline asm
	{shfl.sync.down.b32 %r1453,%r1426,%r1455,%r53,%r1521;
}
	// end inline asm
	// begin inline asm
	{add.f16x2 %r1458,%r1426,%r1453;
}
	// end inline asm
	mov.b32 	%r1487, 2;
	// begin inline asm
	{shfl.sync.down.b32 %r1461,%r1434,%r1487,%r53,%r1521;
}
	// end inline asm
	// begin inline asm
	{add.f16x2 %r1466,%r1434,%r1461;
}
	// end inline asm
	// begin inline asm
	{shfl.sync.down.b32 %r1469,%r1442,%r1487,%r53,%r1521;
}
	// end inline asm
	// begin inline asm
	{add.f16x2 %r1474,%r1442,%r1469;
}
	// end inline asm
	// begin inline asm
	{shfl.sync.down.b32 %r1477,%r1450,%r1487,%r53,%r1521;
}
	// end inline asm
	// begin inline asm
	{add.f16x2 %r1482,%r1450,%r1477;
}
	// end inline asm
	// begin inline asm
	{shfl.sync.down.b32 %r1485,%r1458,%r1487,%r53,%r1521;
}
	// end inline asm
	// begin inline asm
	{add.f16x2 %r1490,%r1458,%r1485;
}
	// end inline asm
	mov.b32 	%r1519, 1;
	// begin inline asm
	{shfl.sync.down.b32 %r1493,%r1466,%r1519,%r53,%r1521;
}
	// end inline asm
	// begin inline asm
	{add.f16x2 %r1498,%r1466,%r1493;
}
	// end inline asm
	// begin inline asm
	{shfl.sync.down.b32 %r1501,%r1474,%r1519,%r53,%r1521;
}
	// end inline asm
	// begin inline asm
	{add.f16x2 %r1506,%r1474,%r1501;
}
	// end inline asm
	// begin inline asm
	{shfl.sync.down.b32 %r1509,%r1482,%r1519,%r53,%r1521;
}
	// end inline asm
	// begin inline asm
	{add.f16x2 %r1514,%r1482,%r1509;
}
	// end inline asm
	// begin inline asm
	{shfl.sync.down.b32 %r1517,%r1490,%r1519,%r53,%r1521;
}
	// end inline asm
	// begin inline asm
	{add.f16x2 %r1522,%r1490,%r1517;
}
	// end inline asm
	@%p35 bra 	$L__BB0_52;
	st.shared.v4.u32 	[%r103], {%r1498, %r1506, %r1514, %r1522};
$L__BB0_52:
	bar.sync 	0;
	mov.b32 	%r1551, 8;
	mov.b32 	%r1640, -1;
	// begin inline asm
	{shfl.sync.down.b32 %r1525,%r1498,%r1551,%r53,%r1640;
}
	// end inline asm
	// begin inline asm
	{add.f16x2 %r1530,%r1498,%r1525;
}
	// end inline asm
	// begin inline asm
	{shfl.sync.down.b32 %r1533,%r1506,%r1551,%r53,%r1640;
}
	// end inline asm
	// begin inline asm
	{add.f16x2 %r1538,%r1506,%r1533;
}
	// end inline asm
	// begin inline asm
	{shfl.sync.down.b32 %r1541,%r1514,%r1551,%r53,%r1640;
}
	// end inline asm
	// begin inline asm
	{add.f16x2 %r1546,%r1514,%r1541;
}
	// end inline asm
	// begin inline asm
	{shfl.sync.down.b32 %r1549,%r1522,%r1551,%r53,%r1640;
}
	// end inline asm
	// begin inline asm
	{add.f16x2 %r1554,%r1522,%r1549;
}
	// end inline asm
	mov.b32 	%r1583, 4;
	// begin inline asm
	{shfl.sync.down.b32 %r1557,%r1530,%r1583,%r53,%r1640;
}
	// end inline asm
	// begin inline asm
	{add.f16x2 %r1562,%r1530,%r1557;
}
	// end inline asm
	// begin inline asm
	{shfl.sync.down.b32 %r1565,%r1538,%r1583,%r53,%r1640;
}
	// end inline asm
	// begin inline asm
	{add.f16x2 %r1570,%r1538,%r1565;
}
	// end inline asm
	// begin inline asm
	{shfl.sync.down.b32 %r1573,%r1546,%r1583,%r53,%r1640;
}
	// end inline asm
	// begin inline asm
	{add.f16x2 %r1578,%r1546,%r1573;
}
	// end inline asm
	// begin inline asm
	{shfl.sync.down.b32 %r1581,%r1554,%r1583,%r53,%r1640;
}
	// end inline asm
	// begin inline asm
	{add.f16x2 %r1586,%r1554,%r1581;
}
	// end inline asm
	mov.b32 	%r1615, 2;
	// begin inline asm
	{shfl.sync.down.b32 %r1589,%r1562,%r1615,%r53,%r1640;
}
	// end inline asm
	// begin inline asm
	{add.f16x2 %r1594,%r1562,%r1589;
}
	// end inline asm
	// begin inline asm
	{shfl.sync.down.b32 %r1597,%r1570,%r1615,%r53,%r1640;
}
	// end inline asm
	// begin inline asm
	{add.f16x2 %r1602,%r1570,%r1597;
}
	// end inline asm
	// begin inline asm
	{shfl.sync.down.b32 %r1605,%r1578,%r1615,%r53,%r1640;
}
	// end inline asm
	// begin inline asm
	{add.f16x2 %r1610,%r1578,%r1605;
}
	// end inline asm
	// begin inline asm
	{shfl.sync.down.b32 %r1613,%r1586,%r1615,%r53,%r1640;
}
	// end inline asm
	// begin inline asm
	{add.f16x2 %r1618,%r1586,%r1613;
}
	// end inline asm
	mov.b32 	%r1638, 1;
	// begin inline asm
	{shfl.sync.down.b32 %r1621,%r1594,%r1638,%r53,%r1640;
}
	// end inline asm
	// begin inline asm
	{shfl.sync.down.b32 %r1626,%r1602,%r1638,%r53,%r1640;
}
	// end inline asm
	// begin inline asm
	{shfl.sync.down.b32 %r1631,%r1610,%r1638,%r53,%r1640;
}
	// end inline asm
	// begin inline asm
	{shfl.sync.down.b32 %r1636,%r1618,%r1638,%r53,%r1640;
}
	// end inline asm
	bar.sync 	0;
	ret;

}


// ===== COMPILED SASS (sm_100) =====

	.target	sm_100

	.elftype	@"ET_EXEC"


//--------------------- .note.nv.tkinfo           --------------------------
	.section	.note.nv.tkinfo,"",@"SHT_NOTE"
	.sectionflags	@"SHF_NOTE_NV_TKINFO"
	.tkinfo
        /*0018*/ 	.word	0x00000002
        /*0030*/ 	.string	""
        /*0030*/ 	.string	"ptxas"
        /*0030*/ 	.string	"Cuda compilation tools, release 13.0, V13.0.88"
        /*0030*/ 	.string	"Build cuda_13.0.r13.0/compiler.36424714_0"
        /*0030*/ 	.string	"-arch sm_100 -m 64 "



//--------------------- .note.nv.cuinfo           --------------------------
	.section	.note.nv.cuinfo,"",@"SHT_NOTE"
	.sectionflags	@"SHF_NOTE_NV_CUINFO"
        /*0018*/ 	.short	0x0002
        /*001a*/ 	.short	0x0064
        /*001c*/ 	.short	0x0082
	.zero		2


//--------------------- .nv.info                  --------------------------
	.section	.nv.info,"",@"SHT_CUDA_INFO"
	.align	4


	//----- nvinfo : EIATTR_REGCOUNT
	.align		4
        /*0000*/ 	.byte	0x04, 0x2f
        /*0002*/ 	.short	(.L_1 - .L_0)
	.align		4
.L_0:
        /*0004*/ 	.word	index@(_Z6decodeP6__halfS0_S0_S0_S0_S0_S0_S0_S0_S0_S0_S0_S0_S0_iff)
        /*0008*/ 	.word	0x00000020


	//----- nvinfo : EIATTR_FRAME_SIZE
	.align		4
.L_1:
        /*000c*/ 	.byte	0x04, 0x11
        /*000e*/ 	.short	(.L_3 - .L_2)
	.align		4
.L_2:
        /*0010*/ 	.word	index@(_Z6decodeP6__halfS0_S0_S0_S0_S0_S0_S0_S0_S0_S0_S0_S0_S0_iff)
        /*0014*/ 	.word	0x00000010


	//----- nvinfo : EIATTR_MIN_STACK_SIZE
	.align		4
.L_3:
        /*0018*/ 	.byte	0x04, 0x12
        /*001a*/ 	.short	(.L_5 - .L_4)
	.align		4
.L_4:
        /*001c*/ 	.word	index@(_Z6decodeP6__halfS0_S0_S0_S0_S0_S0_S0_S0_S0_S0_S0_S0_S0_iff)
        /*0020*/ 	.word	0x00000010
.L_5:


//--------------------- .nv.compat                --------------------------
	.section	.nv.compat,"",@"SHT_CUDA_COMPAT_INFO"
	.align	4
        /*0000*/ 	.byte	0x02, 0x09, 0x00, 0x00, 0x02, 0x02, 0x01, 0x00, 0x02, 0x05, 0x05, 0x00, 0x03, 0x07, 0x01, 0x01
        /*0010*/ 	.byte	0x02, 0x03, 0x00, 0x00, 0x02, 0x06, 0x01, 0x00, 0x04, 0x0b, 0x08, 0x00, 0x09, 0x00, 0x00, 0x00
        /*0020*/ 	.byte	0x00, 0x00, 0x00, 0x00


//--------------------- .nv.info._Z6decodeP6__halfS0_S0_S0_S0_S0_S0_S0_S0_S0_S0_S0_S0_S0_iff --------------------------
	.section	.nv.info._Z6decodeP6__halfS0_S0_S0_S0_S0_S0_S0_S0_S0_S0_S0_S0_S0_iff,"",@"SHT_CUDA_INFO"
	.sectionflags	@""
	.align	4


	//----- nvinfo : EIATTR_CUDA_API_VERSION
	.align		4
        /*0000*/ 	.byte	0x04, 0x37
        /*0002*/ 	.short	(.L_7 - .L_6)
.L_6:
        /*0004*/ 	.word	0x00000082


	//----- nvinfo : EIATTR_KPARAM_INFO
	.align		4
.L_7:
        /*0008*/ 	.byte	0x04, 0x17
        /*000a*/ 	.short	(.L_9 - .L_8)
.L_8:
        /*000c*/ 	.word	0x00000000
        /*0010*/ 	.short	0x0010
        /*0012*/ 	.short	0x0078
        /*0014*/ 	.byte	0x00, 0xf0, 0x11, 0x00


	//----- nvinfo : EIATTR_KPARAM_INFO
	.align		4
.L_9:
        /*0018*/ 	.byte	0x04, 0x17
        /*001a*/ 	.short	(.L_11 - .L_10)
.L_10:
        /*001c*/ 	.word	0x00000000
        /*0020*/ 	.short	0x000f
        /*0022*/ 	.short	0x0074
        /*0024*/ 	.byte	0x00, 0xf0, 0x11, 0x00


	//----- nvinfo : EIATTR_KPARAM_INFO
	.align		4
.L_11:
        /*0028*/ 	.byte	0x04, 0x17
        /*002a*/ 	.short	(.L_13 - .L_12)
.L_12:
        /*002c*/ 	.word	0x00000000
        /*0030*/ 	.short	0x000e
        /*0032*/ 	.short	0x0070
        /*0034*/ 	.byte	0x00, 0xf0, 0x11, 0x00


	//----- nvinfo : EIATTR_KPARAM_INFO
	.align		4
.L_13:
        /*0038*/ 	.byte	0x04, 0x17
        /*003a*/ 	.short	(.L_15 - .L_14)
.L_14:
        /*003c*/ 	.word	0x00000000
        /*0040*/ 	.short	0x000d
        /*0042*/ 	.short	0x0068
        /*0044*/ 	.byte	0x00, 0xf5, 0x21, 0x00


	//----- nvinfo : EIATTR_KPARAM_INFO
	.align		4
.L_15:
        /*0048*/ 	.byte	0x04, 0x17
        /*004a*/ 	.short	(.L_17 - .L_16)
.L_16:
        /*004c*/ 	.word	0x00000000
        /*0050*/ 	.short	0x000c
        /*0052*/ 	.short	0x0060
        /*0054*/ 	.byte	0x00, 0xf5, 0x21, 0x00


	//----- nvinfo : EIATTR_KPARAM_INFO
	.align		4
.L_17:
        /*0058*/ 	.byte	0x04, 0x17
        /*005a*/ 	.short	(.L_19 - .L_18)
.L_18:
        /*005c*/ 	.word	0x00000000
        /*0060*/ 	.short	0x000b
        /*0062*/ 	.short	0x0058
        /*0064*/ 	.byte	0x00, 0xf5, 0x21, 0x00


	//----- nvinfo : EIATTR_KPARAM_INFO
	.align		4
.L_19:
        /*0068*/ 	.byte	0x04, 0x17
        /*006a*/ 	.short	(.L_21 - .L_20)
.L_20:
        /*006c*/ 	.word	0x00000000
        /*0070*/ 	.short	0x000a
        /*0072*/ 	.short	0x0050
        /*0074*/ 	.byte	0x00, 0xf5, 0x21, 0x00


	//----- nvinfo : EIATTR_KPARAM_INFO
	.align		4
.L_21:
        /*0078*/ 	.byte	0x04, 0x17
        /*007a*/ 	.short	(.L_23 - .L_22)
.L_22:
        /*007c*/ 	.word	0x00000000
        /*0080*/ 	.short	0x0009
        /*0082*/ 	.short	0x0048
        /*0084*/ 	.byte	0x00, 0xf5, 0x21, 0x00


	//----- nvinfo : EIATTR_KPARAM_INFO
	.align		4
.L_23:
        /*0088*/ 	.byte	0x04, 0x17
        /*008a*/ 	.short	(.L_25 - .L_24)
.L_24:
        /*008c*/ 	.word	0x00000000
        /*0090*/ 	.short	0x0008
        /*0092*/ 	.short	0x0040
        /*0094*/ 	.byte	0x00, 0xf5, 0x21, 0x00


	//----- nvinfo : EIATTR_KPARAM_INFO
	.align		4
.L_25:
        /*0098*/ 	.byte	0x04, 0x17
        /*009a*/ 	.short	(.L_27 - .L_26)
.L_26:
        /*009c*/ 	.word	0x00000000
        /*00a0*/ 	.short	0x0007
        /*00a2*/ 	.short	0x0038
        /*00a4*/ 	.byte	0x00, 0xf5, 0x21, 0x00


	//----- nvinfo : EIATTR_KPARAM_INFO
	.align		4
.L_27:
        /*00a8*/ 	.byte	0x04, 0x17
        /*00aa*/ 	.short	(.L_29 - .L_28)
.L_28:
        /*00ac*/ 	.word	0x00000000
        /*00b0*/ 	.short	0x0006
        /*00b2*/ 	.short	0x0030
        /*00b4*/ 	.byte	0x00, 0xf5, 0x21, 0x00


	//----- nvinfo : EIATTR_KPARAM_INFO
	.align		4
.L_29:
        /*00b8*/ 	.byte	0x04, 0x17
        /*00ba*/ 	.short	(.L_31 - .L_30)
.L_30:
        /*00bc*/ 	.word	0x00000000
        /*00c0*/ 	.short	0x0005
        /*00c2*/ 	.short	0x0028
        /*00c4*/ 	.byte	0x00, 0xf5, 0x21, 0x00


	//----- nvinfo : EIATTR_KPARAM_INFO
	.align		4
.L_31:
        /*00c8*/ 	.byte	0x04, 0x17
        /*00ca*/ 	.short	(.L_33 - .L_32)
.L_32:
        /*00cc*/ 	.word	0x00000000
        /*00d0*/ 	.short	0x0004
        /*00d2*/ 	.short	0x0020
        /*00d4*/ 	.byte	0x00, 0xf5, 0x21, 0x00


	//----- nvinfo : EIATTR_KPARAM_INFO
	.align		4
.L_33:
        /*00d8*/ 	.byte	0x04, 0x17
        /*00da*/ 	.short	(.L_35 - .L_34)
.L_34:
        /*00dc*/ 	.word	0x00000000
        /*00e0*/ 	.short	0x0003
        /*00e2*/ 	.short	0x0018
        /*00e4*/ 	.byte	0x00, 0xf5, 0x21, 0x00


	//----- nvinfo : EIATTR_KPARAM_INFO
	.align		4
.L_35:
        /*00e8*/ 	.byte	0x04, 0x17
        /*00ea*/ 	.short	(.L_37 - .L_36)
.L_36:
        /*00ec*/ 	.word	0x00000000
        /*00f0*/ 	.short	0x0002
        /*00f2*/ 	.short	0x0010
        /*00f4*/ 	.byte	0x00, 0xf5, 0x21, 0x00


	//----- nvinfo : EIATTR_KPARAM_INFO
	.align		4
.L_37:
        /*00f8*/ 	.byte	0x04, 0x17
        /*00fa*/ 	.short	(.L_39 - .L_38)
.L_38:
        /*00fc*/ 	.word	0x00000000
        /*0100*/ 	.short	0x0001
        /*0102*/ 	.short	0x0008
        /*0104*/ 	.byte	0x00, 0xf5, 0x21, 0x00


	//----- nvinfo : EIATTR_KPARAM_INFO
	.align		4
.L_39:
        /*0108*/ 	.byte	0x04, 0x17
        /*010a*/ 	.short	(.L_41 - .L_40)
.L_40:
        /*010c*/ 	.word	0x00000000
        /*0110*/ 	.short	0x0000
        /*0112*/ 	.short	0x0000
        /*0114*/ 	.byte	0x00, 0xf5, 0x21, 0x00


	//----- nvinfo : EIATTR_EXPLICIT_CLUSTER
	.align		4
.L_41:
        /*0118*/ 	.byte	0x01, 0x3e
	.zero		2


	//----- nvinfo : EIATTR_CTA_PER_CLUSTER
	.align		4
        /*011c*/ 	.byte	0x04, 0x3d
        /*011e*/ 	.short	(.L_43 - .L_42)
.L_42:
        /*0120*/ 	.word	0x00000001
        /*0124*/ 	.word	0x00000004
        /*0128*/ 	.word	0x00000001


	//----- nvinfo : EIATTR_SPARSE_MMA_MASK
	.align		4
.L_43:
        /*012c*/ 	.byte	0x03, 0x50
        /*012e*/ 	.short	0x0000


	//----- nvinfo : EIATTR_MAXREG_COUNT
	.align		4
        /*0130*/ 	.byte	0x03, 0x1b
        /*0132*/ 	.short	0x00ff


	//----- nvinfo : EIATTR_NUM_BARRIERS
	.align		4
        /*0134*/ 	.byte	0x02, 0x4c
        /*0136*/ 	.byte	0x01
	.zero		1


	//----- nvinfo : EIATTR_MERCURY_ISA_VERSION
	.align		4
        /*0138*/ 	.byte	0x03, 0x5f
        /*013a*/ 	.short	0x0101


	//----- nvinfo : EIATTR_COOP_GROUP_MASK_REGIDS
	.align		4
        /*013c*/ 	.byte	0x04, 0x29
        /*013e*/ 	.short	(.L_45 - .L_44)


	//   ....[0]....
.L_44:
        /*0140*/ 	.word	0xffffffff


	//   ....[1]....
        /*0144*/ 	.word	0xffffffff


	//   ....[2]....
        /*0148*/ 	.word	0xffffffff


	//   ....[3]....
        /*014c*/ 	.word	0xffffffff


	//   ....[4]....
        /*0150*/ 	.word	0xffffffff


	//   ....[5]....
        /*0154*/ 	.word	0xffffffff


	//   ....[6]....
        /*0158*/ 	.word	0xffffffff


	//   ....[7]....
        /*015c*/ 	.word	0xffffffff


	//   ....[8]....
        /*0160*/ 	.word	0xffffffff


	//   ....[9]....
        /*0164*/ 	.word	0xffffffff


	//   ....[10]....
        /*0168*/ 	.word	0xffffffff


	//   ....[11]....
        /*016c*/ 	.word	0xffffffff


	//   ....[12]....
        /*0170*/ 	.word	0xffffffff


	//   ....[13]....
        /*0174*/ 	.word	0xffffffff


	//   ....[14]....
        /*0178*/ 	.word	0xffffffff


	//   ....[15]....
        /*017c*/ 	.word	0xffffffff


	//   ....[16]....
        /*0180*/ 	.word	0xffffffff


	//   ....[17]....
        /*0184*/ 	.word	0xffffffff


	//   ....[18]....
        /*0188*/ 	.word	0xffffffff


	//   ....[19]....
        /*018c*/ 	.word	0xffffffff


	//   ....[20]....
        /*0190*/ 	.word	0xffffffff


	//   ....[21]....
        /*0194*/ 	.word	0xffffffff


	//   ....[22]....
        /*0198*/ 	.word	0xffffffff


	//   ....[23]....
        /*019c*/ 	.word	0xffffffff


	//   ....[24]....
        /*01a0*/ 	.word	0xffffffff


	//   ....[25]....
        /*01a4*/ 	.word	0xffffffff


	//   ....[26]....
        /*01a8*/ 	.word	0xffffffff


	//   ....[27]....
        /*01ac*/ 	.word	0xffffffff


	//   ....[28]....
        /*01b0*/ 	.word	0xffffffff


	//   ....[29]....
        /*01b4*/ 	.word	0xffffffff


	//   ....[30]....
        /*01b8*/ 	.word	0xffffffff


	//   ....[31]....
        /*01bc*/ 	.word	0xffffffff


	//   ....[32]....
        /*01c0*/ 	.word	0xffffffff


	//   ....[33]....
        /*01c4*/ 	.word	0xffffffff


	//   ....[34]....
        /*01c8*/ 	.word	0xffffffff


	//   ....[35]....
        /*01cc*/ 	.word	0xffffffff


	//   ....[36]....
        /*01d0*/ 	.word	0xffffffff


	//   ....[37]....
        /*01d4*/ 	.word	0xffffffff


	//   ....[38]....
        /*01d8*/ 	.word	0xffffffff


	//   ....[39]....
        /*01dc*/ 	.word	0xffffffff


	//   ....[40]....
        /*01e0*/ 	.word	0xffffffff


	//   ....[41]....
        /*01e4*/ 	.word	0xffffffff


	//   ....[42]....
        /*01e8*/ 	.word	0xffffffff


	//   ....[43]....
        /*01ec*/ 	.word	0xffffffff


	//   ....[44]....
        /*01f0*/ 	.word	0xffffffff


	//   ....[45]....
        /*01f4*/ 	.word	0xffffffff


	//   ....[46]....
        /*01f8*/ 	.word	0xffffffff


	//   ....[47]....
        /*01fc*/ 	.word	0xffffffff


	//   ....[48]....
        /*0200*/ 	.word	0xffffffff


	//   ....[49]....
        /*0204*/ 	.word	0xffffffff


	//   ....[50]....
        /*0208*/ 	.word	0xffffffff


	//   ....[51]....
        /*020c*/ 	.word	0xffffffff


	//   ....[52]....
        /*0210*/ 	.word	0xffffffff


	//   ....[53]....
        /*0214*/ 	.word	0xffffffff


	//   ....[54]....
        /*0218*/ 	.word	0xffffffff


	//   ....[55]....
        /*021c*/ 	.word	0xffffffff


	//   ....[56]....
        /*0220*/ 	.word	0xffffffff


	//   ....[57]....
        /*0224*/ 	.word	0xffffffff


	//   ....[58]....
        /*0228*/ 	.word	0xffffffff


	//   ....[59]....
        /*022c*/ 	.word	0xffffffff


	//   ....[60]....
        /*0230*/ 	.word	0xffffffff


	//   ....[61]....
        /*0234*/ 	.word	0xffffffff


	//   ....[62]....
        /*0238*/ 	.word	0xffffffff


	//   ....[63]....
        /*023c*/ 	.word	0xffffffff


	//   ....[64]....
        /*0240*/ 	.word	0xffffffff


	//   ....[65]....
        /*0244*/ 	.word	0xffffffff


	//   ....[66]....
        /*0248*/ 	.word	0xffffffff


	//   ....[67]....
        /*024c*/ 	.word	0xffffffff


	//   ....[68]....
        /*0250*/ 	.word	0xffffffff


	//   ....[69]....
        /*0254*/ 	.word	0xffffffff


	//   ....[70]....
        /*0258*/ 	.word	0xffffffff


	//   ....[71]....
        /*025c*/ 	.word	0xffffffff


	//   ....[72]....
        /*0260*/ 	.word	0xffffffff


	//   ....[73]....
        /*0264*/ 	.word	0xffffffff


	//   ....[74]....
        /*0268*/ 	.word	0xffffffff


	//   ....[75]....
        /*026c*/ 	.word	0xffffffff


	//   ....[76]....
        /*0270*/ 	.word	0xffffffff


	//   ....[77]....
        /*0274*/ 	.word	0xffffffff


	//   ....[78]....
        /*0278*/ 	.word	0xffffffff


	//   ....[79]....
        /*027c*/ 	.word	0xffffffff


	//----- nvinfo : EIATTR_COOP_GROUP_INSTR_OFFSETS
	.align		4
.L_45:
        /*0280*/ 	.byte	0x04, 0x28
        /*0282*/ 	.short	(.L_47 - .L_46)


	//   ....[0]....
.L_46:
        /*0284*/ 	.word	0x00001170


	//   ....[1]....
        /*0288*/ 	.word	0x000011b0


	//   ....[2]....
        /*028c*/ 	.word	0x000011f0


	//   ....[3]....
        /*0290*/ 	.word	0x00001220


	//   ....[4]....
        /*0294*/ 	.word	0x00001280


	//   ....[5]....
        /*0298*/ 	.word	0x000012a0


	//   ....[6]....
        /*029c*/ 	.word	0x000012c0


	//   ....[7]....
        /*02a0*/ 	.word	0x000012d0


	//   ....[8]....
        /*02a4*/ 	.word	0x00001300


	//   ....[9]....
        /*02a8*/ 	.word	0x00001320


	//   ....[10]....
        /*02ac*/ 	.word	0x00001340


	//   ....[11]....
        /*02b0*/ 	.word	0x00001350


	//   ....[12]....
        /*02b4*/ 	.word	0x00001380


	//   ....[13]....
        /*02b8*/ 	.word	0x000013a0


	//   ....[14]....
        /*02bc*/ 	.word	0x000013c0


	//   ....[15]....
        /*02c0*/ 	.word	0x000013d0


	//   ....[16]....
        /*02c4*/ 	.word	0x00001400


	//   ....[17]....
        /*02c8*/ 	.word	0x00001420


	//   ....[18]....
        /*02cc*/ 	.word	0x00001440


	//   ....[19]....
        /*02d0*/ 	.word	0x00001450


	//   ....[20]....
        /*02d4*/ 	.word	0x00001b20


	//   ....[21]....
        /*02d8*/ 	.word	0x00001b30


	//   ....[22]....
        /*02dc*/ 	.word	0x00001b40


	//   ....[23]....
        /*02e0*/ 	.word	0x00001b50


	//   ....[24]....
        /*02e4*/ 	.word	0x00001b90


	//   ....[25]....
        /*02e8*/ 	.word	0x00001bc0


	//   ....[26]....
        /*02ec*/ 	.word	0x00001bf0


	//   ....[27]....
        /*02f0*/ 	.word	0x00001c00


	//   ....[28]....
        /*02f4*/ 	.word	0x00001c30


	//   ....[29]....
        /*02f8*/ 	.word	0x00001c50


	//   ....[30]....
        /*02fc*/ 	.word	0x00001c70


	//   ....[31]....
        /*0300*/ 	.word	0x00001c80


	//   ....[32]....
        /*0304*/ 	.word	0x00001cb0


	//   ....[33]....
        /*0308*/ 	.word	0x00001cd0


	//   ....[34]....
        /*030c*/ 	.word	0x00001cf0


	//   ....[35]....
        /*0310*/ 	.word	0x00001d00


	//   ....[36]....
        /*0314*/ 	.word	0x00001d90


	//   ....[37]....
        /*0318*/ 	.word	0x00001db0


	//   ....[38]....
        /*031c*/ 	.word	0x00001dc0


	//   ....[39]....
        /*0320*/ 	.word	0x00001dd0


	//   ....[40]....
        /*0324*/ 	.word	0x000024c0


	//   ....[41]....
        /*0328*/ 	.word	0x000024e0


	//   ....[42]....
        /*032c*/ 	.word	0x000024f0


	//   ....[43]....
        /*0330*/ 	.word	0x00002500


	//   ....[44]....
        /*0334*/ 	.word	0x00002540


	//   ....[45]....
        /*0338*/ 	.word	0x00002560


	//   ....[46]....
        /*033c*/ 	.word	0x00002590


	//   ....[47]....
        /*0340*/ 	.word	0x000025a0


	//   ....[48]....
        /*0344*/ 	.word	0x000025d0


	//   ....[49]....
        /*0348*/ 	.word	0x000025f0


	//   ....[50]....
        /*034c*/ 	.word	0x00002610


	//   ....[51]....
        /*0350*/ 	.word	0x00002620


	//   ....[52]....
        /*0354*/ 	.word	0x00002650


	//   ....[53]....
        /*0358*/ 	.word	0x00002670


	//   ....[54]....
        /*035c*/ 	.word	0x00002690


	//   ....[55]....
        /*0360*/ 	.word	0x000026a0


	//   ....[56]....
        /*0364*/ 	.word	0x00002730


	//   ....[57]....
        /*0368*/ 	.word	0x00002750


	//   ....[58]....
        /*036c*/ 	.word	0x00002760


	//   ....[59]....
        /*0370*/ 	.word	0x00002770


	//   ....[60]....
        /*0374*/ 	.word	0x00002e40


	//   ....[61]....
        /*0378*/ 	.word	0x00002e50


	//   ....[62]....
        /*037c*/ 	.word	0x00002e60


	//   ....[63]....
        /*0380*/ 	.word	0x00002e70


	//   ....[64]....
        /*0384*/ 	.word	0x00002ea0


	//   ....[65]....
        /*0388*/ 	.word	0x00002ec0


	//   ....[66]....
        /*038c*/ 	.word	0x00002ee0


	//   ....[67]....
        /*0390*/ 	.word	0x00002ef0


	//   ....[68]....
        /*0394*/ 	.word	0x00002f20


	//   ....[69]....
        /*0398*/ 	.word	0x00002f40


	//   ....[70]....
        /*039c*/ 	.word	0x00002f60


	//   ....[71]....
        /*03a0*/ 	.word	0x00002f70


	//   ....[72]....
        /*03a4*/ 	.word	0x00002fa0


	//   ....[73]....
        /*03a8*/ 	.word	0x00002fc0


	//   ....[74]....
        /*03ac*/ 	.word	0x00002fe0


	//   ....[75]....
        /*03b0*/ 	.word	0x00002ff0


	//   ....[76]....
        /*03b4*/ 	.word	0x00003030


	//   ....[77]....
        /*03b8*/ 	.word	0x00003060


	//   ....[78]....
        /*03bc*/ 	.word	0x00003080


	//   ....[79]....
        /*03c0*/ 	.word	0x00003090


	//----- nvinfo : EIATTR_VRC_CTA_INIT_COUNT
	.align		4
.L_47:
        /*03c4*/ 	.byte	0x02, 0x4a
	.zero		1
	.zero		1


	//----- nvinfo : EIATTR_EXIT_INSTR_OFFSETS
	.align		4
        /*03c8*/ 	.byte	0x04, 0x1c
        /*03ca*/ 	.short	(.L_49 - .L_48)


	//   ....[0]....
.L_48:
        /*03cc*/ 	.word	0x00003110


	//----- nvinfo : EIATTR_CRS_STACK_SIZE
	.align		4
.L_49:
        /*03d0*/ 	.byte	0x04, 0x1e
        /*03d2*/ 	.short	(.L_51 - .L_50)
.L_50:
        /*03d4*/ 	.word	0x00000000


	//----- nvinfo : EIATTR_CBANK_PARAM_SIZE
	.align		4
.L_51:
        /*03d8*/ 	.byte	0x03, 0x19
        /*03da*/ 	.short	0x007c


	//----- nvinfo : EIATTR_PARAM_CBANK
	.align		4
        /*03dc*/ 	.byte	0x04, 0x0a
        /*03de*/ 	.short	(.L_53 - .L_52)
	.align		4
.L_52:
        /*03e0*/ 	.word	index@(.nv.constant0._Z6decodeP6__halfS0_S0_S0_S0_S0_S0_S0_S0_S0_S0_S0_S0_S0_iff)
        /*03e4*/ 	.short	0x0380
        /*03e6*/ 	.short	0x007c


	//----- nvinfo : EIATTR_SW_WAR
	.align		4
.L_53:
        /*03e8*/ 	.byte	0x04, 0x36
        /*03ea*/ 	.short	(.L_55 - .L_54)
.L_54:
        /*03ec*/ 	.word	0x00000008
.L_55:


//--------------------- .nv.callgraph             --------------------------
	.section	.nv.callgraph,"",@"SHT_CUDA_CALLGRAPH"
	.align	4
	.sectionentsize	8
	.align		4
        /*0000*/ 	.word	0x00000000
	.align		4
        /*0004*/ 	.word	0xffffffff
	.align		4
        /*0008*/ 	.word	0x00000000
	.align		4
        /*000c*/ 	.word	0xfffffffe
	.align		4
        /*0010*/ 	.word	0x00000000
	.align		4
        /*0014*/ 	.word	0xfffffffd
	.align		4
        /*0018*/ 	.word	0x00000000
	.align		4
        /*001c*/ 	.word	0xfffffffc


//--------------------- .text._Z6decodeP6__halfS0_S0_S0_S0_S0_S0_S0_S0_S0_S0_S0_S0_S0_iff --------------------------
	.section	.text._Z6decodeP6__halfS0_S0_S0_S0_S0_S0_S0_S0_S0_S0_S0_S0_S0_iff,"ax",@progbits
	.align	128
        .global         _Z6decodeP6__halfS0_S0_S0_S0_S0_S0_S0_S0_S0_S0_S0_S0_S0_iff
        .type           _Z6decodeP6__halfS0_S0_S0_S0_S0_S0_S0_S0_S0_S0_S0_S0_S0_iff,@function
        .size           _Z6decodeP6__halfS0_S0_S0_S0_S0_S0_S0_S0_S0_S0_S0_S0_S0_iff,(.L_x_19 - _Z6decodeP6__halfS0_S0_S0_S0_S0_S0_S0_S0_S0_S0_S0_S0_S0_iff)
        .other          _Z6decodeP6__halfS0_S0_S0_S0_S0_S0_S0_S0_S0_S0_S0_S0_S0_iff,@"STO_CUDA_ENTRY STV_DEFAULT"
_Z6decodeP6__halfS0_S0_S0_S0_S0_S0_S0_S0_S0_S0_S0_S0_S0_iff:
.text._Z6decodeP6__halfS0_S0_S0_S0_S0_S0_S0_S0_S0_S0_S0_S0_S0_iff:
[----:B------:R-:W0:Y:S01]  /*0000*/  LDC R1, c[0x0][0x37c] ;  /* 0x0000df00ff017b82 */ /* 0x000e220000000800 */
[----:B------:R-:W1:Y:S01]  /*0010*/  S2R R11, SR_TID.Y ;  /* 0x00000000000b7919 */ /* 0x000e620000002200 */
[----:B------:R-:W2:Y:S06]  /*0020*/  LDCU UR6, c[0x0][0x360] ;  /* 0x00006c00ff0677ac */ /* 0x000eac0008000800 */
[----:B------:R-:W3:Y:S01]  /*0030*/  S2UR UR7, SR_CTAID.X ;  /* 0x00000000000779c3 */ /* 0x000ee20000002500 */
[----:B------:R-:W-:Y:S01]  /*0040*/  BSSY.RECONVERGENT B0, `(.L_x_0) ;  /* 0x000006b000007945 */ /* 0x000fe20003800200 */
[----:B------:R-:W1:Y:S01]  /*0050*/  S2R R2, SR_TID.Z ;  /* 0x0000000000027919 */ /* 0x000e620000002300 */
[----:B------:R-:W1:Y:S01]  /*0060*/  LDCU UR8, c[0x0][0x364] ;  /* 0x00006c80ff0877ac */ /* 0x000e620008000800 */
[----:B0-----:R-:W-:Y:S01]  /*0070*/  IADD3 R1, PT, PT, R1, -0x10, RZ ;  /* 0xfffffff001017810 */ /* 0x001fe20007ffe0ff */
[----:B------:R-:W2:Y:S01]  /*0080*/  S2R R7, SR_TID.X ;  /* 0x0000000000077919 */ /* 0x000ea20000002100 */
[----:B------:R-:W0:Y:S01]  /*0090*/  LDCU.64 UR10, c[0x0][0x358] ;  /* 0x00006b00ff0a77ac */ /* 0x000e220008000a00 */
[----:B-1----:R-:W-:-:S04]  /*00a0*/  IMAD R3, R2, UR8, R11 ;  /* 0x0000000802037c24 */ /* 0x002fc8000f8e020b */
[----:B--2---:R-:W-:-:S05]  /*00b0*/  IMAD R3, R3, UR6, R7 ;  /* 0x0000000603037c24 */ /* 0x004fca000f8e0207 */
[C---:B------:R-:W-:Y:S02]  /*00c0*/  ISETP.GT.U32.AND P0, PT, R3.reuse, 0x1ff, PT ;  /* 0x000001ff0300780c */ /* 0x040fe40003f04070 */
[----:B------:R-:W-:-:S11]  /*00d0*/  LOP3.LUT R21, R3, 0x1f, RZ, 0xc0, !PT ;  /* 0x0000001f03157812 */ /* 0x000fd600078ec0ff */
[----:B0--3--:R-:W-:Y:S05]  /*00e0*/  @P0 BRA `(.L_x_1) ;  /* 0x0000000400800947 */ /* 0x009fea0003800000 */
[----:B------:R-:W0:Y:S01]  /*00f0*/  LDC R0, c[0x0][0x368] ;  /* 0x0000da00ff007b82 */ /* 0x000e220000000800 */
[----:B------:R-:W-:Y:S01]  /*0100*/  UIMAD UR4, UR6, UR8, URZ ;  /* 0x00000008060472a4 */ /* 0x000fe2000f8e02ff */
[----:B------:R-:W1:Y:S01]  /*0110*/  S2R R26, SR_CTAID.X ;  /* 0x00000000001a7919 */ /* 0x000e620000002500 */
[----:B------:R-:W-:Y:S01]  /*0120*/  BSSY.RECONVERGENT B1, `(.L_x_2) ;  /* 0x0000038000017945 */ /* 0x000fe20003800200 */
[----:B------:R-:W-:-:S03]  /*0130*/  MOV R28, R3 ;  /* 0x00000003001c7202 */ /* 0x000fc60000000f00 */
[----:B0-----:R-:W-:Y:S01]  /*0140*/  IMAD R9, R0, UR4, RZ ;  /* 0x0000000400097c24 */ /* 0x001fe2000f8e02ff */
[----:B------:R-:W-:-:S03]  /*0150*/  IADD3 R2, PT, PT, R2, R0, RZ ;  /* 0x0000000002027210 */ /* 0x000fc60007ffe0ff */
[----:B------:R-:W0:Y:S01]  /*0160*/  I2F.U32.RP R6, R9 ;  /* 0x0000000900067306 */ /* 0x000e220000209000 */
[----:B------:R-:W-:Y:S01]  /*0170*/  ISETP.NE.U32.AND P2, PT, R9, RZ, PT ;  /* 0x000000ff0900720c */ /* 0x000fe20003f45070 */
[----:B------:R-:W-:Y:S01]  /*0180*/  IMAD R2, R2, UR8, R11 ;  /* 0x0000000802027c24 */ /* 0x000fe2000f8e020b */
[----:B------:R-:W-:-:S03]  /*0190*/  IADD3 R11, PT, PT, RZ, -R9, RZ ;  /* 0x80000009ff0b7210 */ /* 0x000fc60007ffe0ff */
[----:B------:R-:W-:Y:S01]  /*01a0*/  IMAD R2, R2, UR6, R7 ;  /* 0x0000000602027c24 */ /* 0x000fe2000f8e0207 */
[----:B-1----:R-:W-:-:S04]  /*01b0*/  SHF.L.U32 R26, R26, 0xc, RZ ;  /* 0x0000000c1a1a7819 */ /* 0x002fc800000006ff */
[C---:B------:R-:W-:Y:S02]  /*01c0*/  ISETP.GE.U32.AND P0, PT, R2.reuse, 0x200, PT ;  /* 0x000002000200780c */ /* 0x040fe40003f06070 */
[----:B------:R-:W-:Y:S01]  /*01d0*/  VIMNMX.U32 R7, PT, PT, R2, 0x200, !PT ;  /* 0x0000020002077848 */ /* 0x000fe20007fe0000 */
[----:B0-----:R-:W0:Y:S02]  /*01e0*/  MUFU.RCP R6, R6 ;  /* 0x0000000600067308 */ /* 0x001e240000001000 */
[----:B0-----:R-:W-:Y:S02]  /*01f0*/  IADD3 R4, PT, PT, R6, 0xffffffe, RZ ;  /* 0x0ffffffe06047810 */ /* 0x001fe40007ffe0ff */
[----:B------:R-:W-:-:S04]  /*0200*/  SEL R6, RZ, 0x1, P0 ;  /* 0x00000001ff067807 */ /* 0x000fc80000000000 */
[----:B------:R0:W1:Y:S01]  /*0210*/  F2I.FTZ.U32.TRUNC.NTZ R5, R4 ;  /* 0x0000000400057305 */ /* 0x000062000021f000 */
[----:B------:R-:W-:Y:S01]  /*0220*/  IADD3 R2, PT, PT, R7, -R2, -R6 ;  /* 0x8000000207027210 */ /* 0x000fe20007ffe806 */
[----:B0-----:R-:W-:Y:S02]  /*0230*/  HFMA2 R4, -RZ, RZ, 0, 0 ;  /* 0x00000000ff047431 */ /* 0x001fe400000001ff */
[----:B-1----:R-:W-:-:S04]  /*0240*/  IMAD R11, R11, R5, RZ ;  /* 0x000000050b0b7224 */ /* 0x002fc800078e02ff */
[----:B------:R-:W-:-:S06]  /*0250*/  IMAD.HI.U32 R5, R5, R11, R4 ;  /* 0x0000000b05057227 */ /* 0x000fcc00078e0004 */
[----:B------:R-:W-:-:S05]  /*0260*/  IMAD.HI.U32 R5, R5, R2, RZ ;  /* 0x0000000205057227 */ /* 0x000fca00078e00ff */
[----:B------:R-:W-:-:S05]  /*0270*/  IADD3 R4, PT, PT, RZ, -R5, RZ ;  /* 0x80000005ff047210 */ /* 0x000fca0007ffe0ff */
[----:B------:R-:W-:-:S05]  /*0280*/  IMAD R2, R9, R4, R2 ;  /* 0x0000000409027224 */ /* 0x000fca00078e0202 */
[----:B------:R-:W-:-:S13]  /*0290*/  ISETP.GE.U32.AND P0, PT, R2, R9, PT ;  /* 0x000000090200720c */ /* 0x000fda0003f06070 */
[----:B------:R-:W-:Y:S02]  /*02a0*/  @P0 IADD3 R2, PT, PT, -R9, R2, RZ ;  /* 0x0000000209020210 */ /* 0x000fe40007ffe1ff */
[----:B------:R-:W-:Y:S02]  /*02b0*/  @P0 IADD3 R5, PT, PT, R5, 0x1, RZ ;  /* 0x0000000105050810 */ /* 0x000fe40007ffe0ff */
[----:B------:R-:W-:-:S13]  /*02c0*/  ISETP.GE.U32.AND P1, PT, R2, R9, PT ;  /* 0x000000090200720c */ /* 0x000fda0003f26070 */
[----:B------:R-:W-:Y:S02]  /*02d0*/  @P1 IADD3 R5, PT, PT, R5, 0x1, RZ ;  /* 0x0000000105051810 */ /* 0x000fe40007ffe0ff */
[----:B------:R-:W-:-:S04]  /*02e0*/  @!P2 LOP3.LUT R5, RZ, R9, RZ, 0x33, !PT ;  /* 0x00000009ff05a212 */ /* 0x000fc800078e33ff */
[----:B------:R-:W-:-:S04]  /*02f0*/  IADD3 R4, PT, PT, R6, R5, RZ ;  /* 0x0000000506047210 */ /* 0x000fc80007ffe0ff */
[C---:B------:R-:W-:Y:S02]  /*0300*/  LOP3.LUT R2, R4.reuse, 0x3, RZ, 0xc0, !PT ;  /* 0x0000000304027812 */ /* 0x040fe400078ec0ff */
[----:B------:R-:W-:Y:S02]  /*0310*/  ISETP.GE.U32.AND P1, PT, R4, 0x3, PT ;  /* 0x000000030400780c */ /* 0x000fe40003f26070 */
[----:B------:R-:W-:-:S13]  /*0320*/  ISETP.NE.AND P0, PT, R2, 0x3, PT ;  /* 0x000000030200780c */ /* 0x000fda0003f05270 */
[----:B------:R-:W-:Y:S05]  /*0330*/  @!P0 BRA `(.L_x_3) ;  /* 0x0000000000588947 */ /* 0x000fea0003800000 */
[----:B------:R-:W0:Y:S01]  /*0340*/  S2UR UR5, SR_CgaCtaId ;  /* 0x00000000000579c3 */ /* 0x000e220000008800 */
[----:B------:R-:W-:Y:S01]  /*0350*/  IMAD R2, R0, UR8, RZ ;  /* 0x0000000800027c24 */ /* 0x000fe2000f8e02ff */
[----:B------:R-:W-:Y:S01]  /*0360*/  UMOV UR4, 0x400 ;  /* 0x0000040000047882 */ /* 0x000fe20000000000 */
[----:B------:R-:W-:Y:S02]  /*0370*/  IADD3 R4, PT, PT, R4, 0x1, RZ ;  /* 0x0000000104047810 */ /* 0x000fe40007ffe0ff */
[----:B------:R-:W-:Y:S01]  /*0380*/  LEA R5, R3, R26, 0x3 ;  /* 0x0000001a03057211 */ /* 0x000fe200078e18ff */
[----:B------:R-:W-:Y:S01]  /*0390*/  IMAD R2, R2, UR6, RZ ;  /* 0x0000000602027c24 */ /* 0x000fe2000f8e02ff */
[----:B------:R-:W-:Y:S01]  /*03a0*/  LOP3.LUT R4, R4, 0x3, RZ, 0xc0, !PT ;  /* 0x0000000304047812 */ /* 0x000fe200078ec0ff */
[----:B------:R-:W1:Y:S01]  /*03b0*/  LDC.64 R10, c[0x0][0x388] ;  /* 0x0000e200ff0a7b82 */ /* 0x000e620000000a00 */
[----:B------:R-:W-:Y:S02]  /*03c0*/  MOV R28, R3 ;  /* 0x00000003001c7202 */ /* 0x000fe40000000f00 */
[----:B------:R-:W-:-:S02]  /*03d0*/  IADD3 R8, PT, PT, RZ, -R4, RZ ;  /* 0x80000004ff087210 */ /* 0x000fc40007ffe0ff */
[----:B------:R-:W-:Y:S01]  /*03e0*/  SHF.L.U32 R13, R2, 0x3, RZ ;  /* 0x00000003020d7819 */ /* 0x000fe200000006ff */
[----:B0-----:R-:W-:-:S06]  /*03f0*/  ULEA UR4, UR5, UR4, 0x18 ;  /* 0x0000000405047291 */ /* 0x001fcc000f8ec0ff */
[----:B------:R-:W-:Y:S01]  /*0400*/  LEA R15, R3, UR4, 0x4 ;  /* 0x00000004030f7c11 */ /* 0x000fe2000f8e20ff */
[----:B-1----:R-:W-:-:S07]  /*0410*/  IMAD.WIDE.U32 R10, R5, 0x2, R10 ;  /* 0x00000002050a7825 */ /* 0x002fce00078e000a */
.L_x_4:
[----:B------:R0:W2:Y:S01]  /*0420*/  LDG.E.128 R4, desc[UR10][R10.64] ;  /* 0x0000000a0a047981 */ /* 0x0000a2000c1e1d00 */
[----:B------:R-:W-:Y:S02]  /*0430*/  IADD3 R8, PT, PT, R8, 0x1, RZ ;  /* 0x0000000108087810 */ /* 0x000fe40007ffe0ff */
[----:B------:R-:W-:Y:S02]  /*0440*/  IADD3 R28, PT, PT, R9, R28, RZ ;  /* 0x0000001c091c7210 */ /* 0x000fe40007ffe0ff */
[----:B------:R-:W-:Y:S01]  /*0450*/  ISETP.NE.AND P0, PT, R8, RZ, PT ;  /* 0x000000ff0800720c */ /* 0x000fe20003f05270 */
[----:B0-----:R-:W-:Y:S01]  /*0460*/  IMAD.WIDE.U32 R10, R13, 0x2, R10 ;  /* 0x000000020d0a7825 */ /* 0x001fe200078e000a */
[----:B--2---:R0:W-:Y:S02]  /*0470*/  STS.128 [R15], R4 ;  /* 0x000000040f007388 */ /* 0x0041e40000000c00 */
[----:B0-----:R-:W-:-:S09]  /*0480*/  LEA R15, R2, R15, 0x4 ;  /* 0x0000000f020f7211 */ /* 0x001fd200078e20ff */
[----:B------:R-:W-:Y:S05]  /*0490*/  @P0 BRA `(.L_x_4) ;  /* 0xfffffffc00e00947 */ /* 0x000fea000383ffff */
.L_x_3:
[----:B------:R-:W-:Y:S05]  /*04a0*/  BSYNC.RECONVERGENT B1 ;  /* 0x0000000000017941 */ /* 0x000fea0003800200 */
.L_x_2:
[----:B------:R-:W-:Y:S05]  /*04b0*/  @!P1 BRA `(.L_x_1) ;  /* 0x00000000008c9947 */ /* 0x000fea0003800000 */
[----:B------:R-:W0:Y:S01]  /*04c0*/  S2UR UR5, SR_CgaCtaId ;  /* 0x00000000000579c3 */ /* 0x000e220000008800 */
[----:B------:R-:W-:Y:S01]  /*04d0*/  IMAD R25, R0, UR8, RZ ;  /* 0x0000000800197c24 */ /* 0x000fe2000f8e02ff */
[----:B------:R-:W-:Y:S01]  /*04e0*/  UMOV UR4, 0x400 ;  /* 0x0000040000047882 */ /* 0x000fe20000000000 */
[----:B------:R-:W-:Y:S02]  /*04f0*/  LEA R20, R28, R26, 0x3 ;  /* 0x0000001a1c147211 */ /* 0x000fe400078e18ff */
[----:B------:R-:W-:Y:S01]  /*0500*/  IMAD R25, R25, UR6, RZ ;  /* 0x0000000619197c24 */ /* 0x000fe2000f8e02ff */
[----:B------:R-:W-:Y:S02]  /*0510*/  IADD3 R9, PT, PT, R9, R28, RZ ;  /* 0x0000001c09097210 */ /* 0x000fe40007ffe0ff */
[----:B------:R-:W1:Y:S01]  /*0520*/  LDC.64 R22, c[0x0][0x388] ;  /* 0x0000e200ff167b82 */ /* 0x000e620000000a00 */
[----:B------:R-:W-:Y:S01]  /*0530*/  IMAD R0, R25, 0x18, R20 ;  /* 0x0000001819007824 */ /* 0x000fe200078e0214 */
[----:B------:R-:W-:-:S02]  /*0540*/  LEA R26, R9, R26, 0x3 ;  /* 0x0000001a091a7211 */ /* 0x000fc400078e18ff */
[----:B------:R-:W-:Y:S01]  /*0550*/  LEA R24, R25, R20, 0x4 ;  /* 0x0000001419187211 */ /* 0x000fe200078e20ff */
[----:B0-----:R-:W-:-:S06]  /*0560*/  ULEA UR4, UR5, UR4, 0x18 ;  /* 0x0000000405047291 */ /* 0x001fcc000f8ec0ff */
[----:B------:R-:W-:-:S07]  /*0570*/  LEA R2, R28, UR4, 0x4 ;  /* 0x000000041c027c11 */ /* 0x000fce000f8e20ff */
.L_x_5:
[----:B-12---:R-:W-:-:S04]  /*0580*/  IMAD.WIDE.U32 R4, R20, 0x2, R22 ;  /* 0x0000000214047825 */ /* 0x006fc800078e0016 */
[--C-:B------:R-:W-:Y:S02]  /*0590*/  IMAD.WIDE.U32 R8, R26, 0x2, R22.reuse ;  /* 0x000000021a087825 */ /* 0x100fe400078e0016 */
[----:B------:R-:W2:Y:S02]  /*05a0*/  LDG.E.128 R4, desc[UR10][R4.64] ;  /* 0x0000000a04047981 */ /* 0x000ea4000c1e1d00 */
[--C-:B------:R-:W-:Y:S02]  /*05b0*/  IMAD.WIDE.U32 R12, R24, 0x2, R22.reuse ;  /* 0x00000002180c7825 */ /* 0x100fe400078e0016 */
[----:B------:R-:W3:Y:S02]  /*05c0*/  LDG.E.128 R8, desc[UR10][R8.64] ;  /* 0x0000000a08087981 */ /* 0x000ee4000c1e1d00 */
[----:B------:R-:W-:Y:S02]  /*05d0*/  IMAD.WIDE.U32 R16, R0, 0x2, R22 ;  /* 0x0000000200107825 */ /* 0x000fe400078e0016 */
[----:B------:R-:W4:Y:S04]  /*05e0*/  LDG.E.128 R12, desc[UR10][R12.64] ;  /* 0x0000000a0c0c7981 */ /* 0x000f28000c1e1d00 */
[----:B------:R-:W5:Y:S01]  /*05f0*/  LDG.E.128 R16, desc[UR10][R16.64] ;  /* 0x0000000a10107981 */ /* 0x000f62000c1e1d00 */
[----:B------:R-:W-:-:S02]  /*0600*/  LEA R27, R25, R2, 0x4 ;  /* 0x00000002191b7211 */ /* 0x000fc400078e20ff */
[C---:B------:R-:W-:Y:S02]  /*0610*/  LEA R29, R25.reuse, R2, 0x5 ;  /* 0x00000002191d7211 */ /* 0x040fe400078e28ff */
[C---:B------:R-:W-:Y:S02]  /*0620*/  LEA R28, R25.reuse, R28, 0x2 ;  /* 0x0000001c191c7211 */ /* 0x040fe400078e10ff */
[C---:B------:R-:W-:Y:S02]  /*0630*/  LEA R0, R25.reuse, R0, 0x5 ;  /* 0x0000000019007211 */ /* 0x040fe400078e28ff */
[----:B------:R-:W-:Y:S02]  /*0640*/  ISETP.GE.U32.AND P0, PT, R28, 0x200, PT ;  /* 0x000002001c00780c */ /* 0x000fe40003f06070 */
[C---:B------:R-:W-:Y:S02]  /*0650*/  LEA R24, R25.reuse, R24, 0x5 ;  /* 0x0000001819187211 */ /* 0x040fe400078e28ff */
[----:B------:R-:W-:-:S02]  /*0660*/  LEA R26, R25, R26, 0x5 ;  /* 0x0000001a191a7211 */ /* 0x000fc400078e28ff */
[C---:B------:R-:W-:Y:S01]  /*0670*/  LEA R20, R25.reuse, R20, 0x5 ;  /* 0x0000001419147211 */ /* 0x040fe200078e28ff */
[----:B--2---:R0:W-:Y:S04]  /*0680*/  STS.128 [R2], R4 ;  /* 0x0000000402007388 */ /* 0x0041e80000000c00 */
[----:B---3--:R2:W-:Y:S04]  /*0690*/  STS.128 [R27], R8 ;  /* 0x000000081b007388 */ /* 0x0085e80000000c00 */
[----:B----4-:R2:W-:Y:S01]  /*06a0*/  STS.128 [R29], R12 ;  /* 0x0000000c1d007388 */ /* 0x0105e20000000c00 */
[C---:B0-----:R-:W-:Y:S01]  /*06b0*/  IMAD R4, R25.reuse, 0x30, R2 ;  /* 0x0000003019047824 */ /* 0x041fe200078e0202 */
[----:B------:R-:W-:-:S04]  /*06c0*/  LEA R2, R25, R2, 0x6 ;  /* 0x0000000219027211 */ /* 0x000fc800078e30ff */
[----:B-----5:R2:W-:Y:S01]  /*06d0*/  STS.128 [R4], R16 ;  /* 0x0000001004007388 */ /* 0x0205e20000000c00 */
[----:B------:R-:W-:Y:S05]  /*06e0*/  @!P0 BRA `(.L_x_5) ;  /* 0xfffffffc00a48947 */ /* 0x000fea000383ffff */
.L_x_1:
[----:B------:R-:W-:Y:S05]  /*06f0*/  BSYNC.RECONVERGENT B0 ;  /* 0x0000000000007941 */ /* 0x000fea0003800200 */
.L_x_0:
[----:B------:R-:W0:Y:S01]  /*0700*/  LDCU UR4, c[0x0][0x368] ;  /* 0x00006d00ff0477ac */ /* 0x000e220008000800 */
[----:B------:R-:W-:Y:S08]  /*0710*/  S2UR UR14, SR_CgaCtaId ;  /* 0x00000000000e79c3 */ /* 0x000ff00000008800 */
[----:B------:R-:W-:Y:S01]  /*0720*/  BAR.SYNC.DEFER_BLOCKING 0x0 ;  /* 0x0000000000007b1d */ /* 0x000fe20000010000 */
[----:B--2---:R-:W-:Y:S01]  /*0730*/  I2FP.F32.U32 R10, UR7 ;  /* 0x00000007000a7c45 */ /* 0x004fe20008201000 */
[----:B------:R-:W-:Y:S01]  /*0740*/  UIMAD UR6, UR6, UR8, URZ ;  /* 0x00000008060672a4 */ /* 0x000fe2000f8e02ff */
[----:B------:R-:W-:Y:S01]  /*0750*/  HFMA2 R27, -RZ, RZ, 0, 0 ;  /* 0x00000000ff1b7431 */ /* 0x000fe200000001ff */
[----:B------:R-:W-:-:S02]  /*0760*/  CS2R R24, SRZ ;  /* 0x0000000000187805 */ /* 0x000fc4000001ff00 */
[----:B------:R-:W-:-:S05]  /*0770*/  CS2R.32 R20, SR_CgaSize ;  /* 0x0000000000147805 */ /* 0x000fca0000008a00 */
[----:B------:R-:W-:-:S05]  /*0780*/  IMAD R20, R20, -0xa0, RZ ;  /* 0xffffff6014147824 */ /* 0x000fca00078e02ff */
[----:B------:R-:W-:-:S14]  /*0790*/  R2UR UR12, R20 ;  /* 0x00000000140c72ca */ /* 0x000fdc00000e0000 */
[----:B------:R-:W1:Y:S01]  /*07a0*/  LDCU UR12, c[0x0][UR12+0x2b4] ;  /* 0x000056800c0c77ac */ /* 0x000e620008000800 */
[----:B------:R-:W2:Y:S01]  /*07b0*/  S2UR UR9, SR_CTAID.Y ;  /* 0x00000000000979c3 */ /* 0x000ea20000002600 */
[----:B------:R-:W-:-:S05]  /*07c0*/  CS2R.32 R20, SR_CgaSize ;  /* 0x0000000000147805 */ /* 0x000fca0000008a00 */
[----:B------:R-:W-:-:S05]  /*07d0*/  IMAD R20, R20, -0xa0, RZ ;  /* 0xffffff6014147824 */ /* 0x000fca00078e02ff */
[----:B------:R-:W-:-:S14]  /*07e0*/  R2UR UR13, R20 ;  /* 0x00000000140d72ca */ /* 0x000fdc00000e0000 */
[----:B------:R-:W3:Y:S01]  /*07f0*/  LDCU UR13, c[0x0][UR13+0x2b0] ;  /* 0x000056000d0d77ac */ /* 0x000ee20008000800 */
[----:B0-----:R-:W-:-:S03]  /*0800*/  UIMAD UR6, UR6, UR4, URZ ;  /* 0x00000004060672a4 */ /* 0x001fc6000f8e02ff */
[----:B------:R-:W-:Y:S01]  /*0810*/  UMOV UR4, URZ ;  /* 0x000000ff00047c82 */ /* 0x000fe20008000000 */
[----:B------:R-:W-:Y:S02]  /*0820*/  UIADD3 UR8, UPT, UPT, URZ, -UR6, URZ ;  /* 0x80000006ff087290 */ /* 0x000fe4000fffe0ff */
[----:B------:R-:W-:-:S03]  /*0830*/  UISETP.NE.U32.AND UP2, UPT, UR6, URZ, UPT ;  /* 0x000000ff0600728c */ /* 0x000fc6000bf45070 */
[----:B------:R-:W0:Y:S01]  /*0840*/  I2F.U32.RP R0, UR6 ;  /* 0x0000000600007d06 */ /* 0x000e220008209000 */
[----:B---3--:R-:W-:Y:S01]  /*0850*/  FMUL R10, R10, UR13 ;  /* 0x0000000d0a0a7c20 */ /* 0x008fe20008400000 */
[----:B--2---:R-:W-:Y:S02]  /*0860*/  I2FP.F32.U32 R8, UR9 ;  /* 0x0000000900087c45 */ /* 0x004fe40008201000 */
[----:B------:R-:W-:-:S05]  /*0870*/  CS2R.32 R20, SR_CgaSize ;  /* 0x0000000000147805 */ /* 0x000fca0000008a00 */
[----:B------:R-:W-:-:S05]  /*0880*/  IMAD R20, R20, -0xa0, RZ ;  /* 0xffffff6014147824 */ /* 0x000fca00078e02ff */
[----:B------:R-:W-:-:S14]  /*0890*/  R2UR UR9, R20 ;  /* 0x00000000140972ca */ /* 0x000fdc00000e0000 */
[----:B------:R-:W2:Y:S01]  /*08a0*/  LDCU UR9, c[0x0][UR9+0x2c0] ;  /* 0x00005800090977ac */ /* 0x000ea20008000800 */
[----:B------:R-:W-:Y:S01]  /*08b0*/  F2I.U32.TRUNC.NTZ R11, R10 ;  /* 0x0000000a000b7305 */ /* 0x000fe2000020f000 */
[----:B-1----:R-:W-:-:S07]  /*08c0*/  FMUL R8, R8, UR12 ;  /* 0x0000000c08087c20 */ /* 0x002fce0008400000 */
[----:B0-----:R-:W0:Y:S08]  /*08d0*/  MUFU.RCP R0, R0 ;  /* 0x0000000000007308 */ /* 0x001e300000001000 */
[----:B------:R1:W-:Y:S01]  /*08e0*/  F2I.U32.TRUNC.NTZ R9, R8 ;  /* 0x0000000800097305 */ /* 0x0003e2000020f000 */
[----:B0-----:R-:W-:Y:S02]  /*08f0*/  IADD3 R2, PT, PT, R0, 0xffffffe, RZ ;  /* 0x0ffffffe00027810 */ /* 0x001fe40007ffe0ff */
[----:B-1----:R-:W-:-:S05]  /*0900*/  MOV R8, RZ ;  /* 0x000000ff00087202 */ /* 0x002fca0000000f00 */
[----:B------:R-:W0:Y:S02]  /*0910*/  F2I.FTZ.U32.TRUNC.NTZ R2, R2 ;  /* 0x0000000200027305 */ /* 0x000e24000021f000 */
[----:B0-----:R-:W-:-:S13]  /*0920*/  R2UR UR5, R2 ;  /* 0x00000000020572ca */ /* 0x001fda00000e0000 */
[----:B------:R-:W-:-:S04]  /*0930*/  UIMAD UR8, UR8, UR5, URZ ;  /* 0x00000005080872a4 */ /* 0x000fc8000f8e02ff */
[----:B------:R-:W-:-:S04]  /*0940*/  UIMAD.WIDE.U32 UR4, UR5, UR8, UR4 ;  /* 0x00000008050472a5 */ /* 0x000fc8000f8e0004 */
[----:B------:R-:W-:-:S03]  /*0950*/  UIMAD.WIDE.U32 UR4, UR5, 0x1000, URZ ;  /* 0x00001000050478a5 */ /* 0x000fc6000f8e00ff */
[----:B------:R-:W0:Y:S01]  /*0960*/  S2UR UR8, SR_CTAID.Z ;  /* 0x00000000000879c3 */ /* 0x000e220000002700 */
[----:B------:R-:W-:-:S04]  /*0970*/  UIADD3 UR4, UPT, UPT, URZ, -UR5, URZ ;  /* 0x80000005ff047290 */ /* 0x000fc8000fffe0ff */
[----:B------:R-:W-:-:S04]  /*0980*/  UIMAD UR4, UR6, UR4, 0x1000 ;  /* 0x00001000060474a4 */ /* 0x000fc8000f8e0204 */
[----:B------:R-:W-:-:S11]  /*0990*/  UISETP.GE.U32.AND UP0, UPT, UR4, UR6, UPT ;  /* 0x000000060400728c */ /* 0x000fd6000bf06070 */
[----:B------:R-:W-:Y:S02]  /*09a0*/  @UP0 UIADD3 UR4, UPT, UPT, -UR6, UR4, URZ ;  /* 0x0000000406040290 */ /* 0x000fe4000fffe1ff */
[----:B------:R-:W-:Y:S02]  /*09b0*/  @UP0 UIADD3 UR5, UPT, UPT, UR5, 0x1, URZ ;  /* 0x0000000105050890 */ /* 0x000fe4000fffe0ff */
[----:B------:R-:W-:Y:S01]  /*09c0*/  UISETP.GE.U32.AND UP1, UPT, UR4, UR6, UPT ;  /* 0x000000060400728c */ /* 0x000fe2000bf26070 */
[----:B0-----:R-:W-:Y:S02]  /*09d0*/  I2FP.F32.U32 R0, UR8 ;  /* 0x0000000800007c45 */ /* 0x001fe40008201000 */
[----:B------:R-:W-:-:S05]  /*09e0*/  CS2R.32 R20, SR_CgaSize ;  /* 0x0000000000147805 */ /* 0x000fca0000008a00 */
[----:B------:R-:W-:-:S05]  /*09f0*/  IMAD R20, R20, -0xa0, RZ ;  /* 0xffffff6014147824 */ /* 0x000fca00078e02ff */
[----:B------:R-:W-:-:S14]  /*0a00*/  R2UR UR8, R20 ;  /* 0x00000000140872ca */ /* 0x000fdc00000e0000 */
[----:B------:R-:W0:Y:S01]  /*0a10*/  LDCU UR8, c[0x0][UR8+0x2c4] ;  /* 0x00005880080877ac */ /* 0x000e220008000800 */
[----:B------:R-:W-:Y:S01]  /*0a20*/  UMOV UR4, 0x400 ;  /* 0x0000040000047882 */ /* 0x000fe20000000000 */
[----:B------:R-:W-:Y:S02]  /*0a30*/  UISETP.GT.U32.AND UP0, UPT, UR6, 0x1000, UPT ;  /* 0x000010000600788c */ /* 0x000fe4000bf04070 */
[----:B------:R-:W-:Y:S02]  /*0a40*/  ULEA UR4, UR14, UR4, 0x18 ;  /* 0x000000040e047291 */ /* 0x000fe4000f8ec0ff */
[----:B------:R-:W-:Y:S02]  /*0a50*/  @UP1 UIADD3 UR5, UPT, UPT, UR5, 0x1, URZ ;  /* 0x0000000105051890 */ /* 0x000fe4000fffe0ff */
[----:B------:R-:W-:-:S06]  /*0a60*/  @!UP2 ULOP3.LUT UR5, URZ, UR6, URZ, 0x33, !UPT ;  /* 0x00000006ff05a292 */ /* 0x000fcc000f8e33ff */
[----:B------:R-:W-:-:S05]  /*0a70*/  IMAD R2, R3, UR5, RZ ;  /* 0x0000000503027c24 */ /* 0x000fca000f8e02ff */
[----:B------:R-:W-:Y:S02]  /*0a80*/  LEA R4, R2, UR4, 0x1 ;  /* 0x0000000402047c11 */ /* 0x000fe4000f8e08ff */
[----:B------:R-:W-:-:S05]  /*0a90*/  CS2R.32 R20, SR_CgaSize ;  /* 0x0000000000147805 */ /* 0x000fca0000008a00 */
[----:B------:R-:W-:-:S05]  /*0aa0*/  IMAD R20, R20, -0xa0, RZ ;  /* 0xffffff6014147824 */ /* 0x000fca00078e02ff */
[----:B------:R-:W-:-:S14]  /*0ab0*/  R2UR UR4, R20 ;  /* 0x00000000140472ca */ /* 0x000fdc00000e0000 */
[----:B------:R-:W1:Y:S01]  /*0ac0*/  LDCU UR4, c[0x0][UR4+0x2b8] ;  /* 0x00005700040477ac */ /* 0x000e620008000800 */
[----:B------:R-:W3:Y:S01]  /*0ad0*/  LDS.128 R4, [R4] ;  /* 0x0000000004047984 */ /* 0x000ee20000000c00 */
[----:B-1----:R-:W-:Y:S01]  /*0ae0*/  FMUL R0, R0, UR4 ;  /* 0x0000000400007c20 */ /* 0x002fe20008400000 */
[----:B------:R-:W-:-:S04]  /*0af0*/  USHF.L.U32 UR4, UR7, 0x18, URZ ;  /* 0x0000001807047899 */ /* 0x000fc800080006ff */
[----:B------:R-:W-:Y:S01]  /*0b00*/  ULEA UR7, UR14, UR4, 0x5 ;  /* 0x000000040e077291 */ /* 0x000fe2000f8e28ff */
[----:B------:R-:W0:Y:S02]  /*0b10*/  F2I.U32.TRUNC.NTZ R0, R0 ;  /* 0x0000000000007305 */ /* 0x000e24000020f000 */
[----:B0-----:R-:W-:-:S04]  /*0b20*/  IMAD R20, R0, UR8, R9 ;  /* 0x0000000800147c24 */ /* 0x001fc8000f8e0209 */
[----:B--2---:R-:W-:Y:S01]  /*0b30*/  IMAD R20, R20, UR9, R11 ;  /* 0x0000000914147c24 */ /* 0x004fe2000f8e020b */
[----:B---3--:R0:W-:Y:S04]  /*0b40*/  STL.128 [R1], R4 ;  /* 0x0000000401007387 */ /* 0x0081e80000100c00 */
[----:B------:R-:W-:Y:S01]  /*0b50*/  LEA R0, R20, UR7, 0x13 ;  /* 0x0000000714007c11 */ /* 0x000fe2000f8e98ff */
[----:B------:R-:W-:Y:S06]  /*0b60*/  BRA.U UP0, `(.L_x_6) ;  /* 0x0000000500807547 */ /* 0x000fec000b800000 */
[----:B------:R-:W-:Y:S01]  /*0b70*/  UISETP.LT.U32.AND UP1, UPT, UR5, 0x1, UPT ;  /* 0x000000010500788c */ /* 0x000fe2000bf21070 */
[----:B------:R-:W-:Y:S02]  /*0b80*/  MOV R8, RZ ;  /* 0x000000ff00087202 */ /* 0x000fe40000000f00 */
[----:B------:R-:W-:Y:S01]  /*0b90*/  MOV R13, RZ ;  /* 0x000000ff000d7202 */ /* 0x000fe20000000f00 */
[----:B------:R-:W-:Y:S02]  /*0ba0*/  USEL UR8, UR5, 0x1, !UP1 ;  /* 0x0000000105087887 */ /* 0x000fe4000c800000 */
[----:B------:R-:W-:-:S09]  /*0bb0*/  UISETP.GT.U32.AND UP1, UPT, UR6, 0x400, UPT ;  /* 0x000004000600788c */ /* 0x000fd2000bf24070 */
[----:B------:R-:W-:Y:S05]  /*0bc0*/  BRA.U UP1, `(.L_x_7) ;  /* 0x0000000101b87547 */ /* 0x000fea000b800000 */
[----:B0-----:R-:W-:Y:S01]  /*0bd0*/  LEA R5, R2, UR4, 0x7 ;  /* 0x0000000402057c11 */ /* 0x001fe2000f8e38ff */
[----:B------:R-:W-:Y:S01]  /*0be0*/  HFMA2 R8, -RZ, RZ, 0, 0 ;  /* 0x00000000ff087431 */ /* 0x000fe200000001ff */
[----:B------:R-:W-:Y:S01]  /*0bf0*/  MOV R4, UR14 ;  /* 0x0000000e00047c02 */ /* 0x000fe20008000f00 */
[----:B------:R-:W-:Y:S01]  /*0c00*/  ULOP3.LUT UR7, UR8, 0x1ffc, URZ, 0xc0, !UPT ;  /* 0x00001ffc08077892 */ /* 0x000fe2000f8ec0ff */
[----:B------:R-:W-:Y:S02]  /*0c10*/  LEA R5, R20, R5, 0x13 ;  /* 0x0000000514057211 */ /* 0x000fe400078e98ff */
[----:B------:R-:W-:Y:S02]  /*0c20*/  CS2R R24, SRZ ;  /* 0x0000000000187805 */ /* 0x000fe4000001ff00 */
[----:B------:R-:W-:Y:S01]  /*0c30*/  MOV R26, R1 ;  /* 0x00000001001a7202 */ /* 0x000fe20000000f00 */
[----:B------:R-:W-:Y:S01]  /*0c40*/  UIADD3 UR7, UPT, UPT, URZ, -UR7, URZ ;  /* 0x80000007ff077290 */ /* 0x000fe2000fffe0ff */
[----:B------:R-:W-:-:S04]  /*0c50*/  LEA R5, R4, R5, 0x5 ;  /* 0x0000000504057211 */ /* 0x000fc800078e28ff */
[----:B------:R-:W-:-:S07]  /*0c60*/  IADD3 R28, PT, PT, R5, 0x100, RZ ;  /* 0x00000100051c7810 */ /* 0x000fce0007ffe0ff */
.L_x_8:
[----:B------:R-:W0:Y:S01]  /*0c70*/  LDC.64 R16, c[0x0][0x390] ;  /* 0x0000e400ff107b82 */ /* 0x000e220000000a00 */
[----:B------:R-:W-:Y:S01]  /*0c80*/  IADD3 R5, PT, PT, R28, -0x100, RZ ;  /* 0xffffff001c057810 */ /* 0x000fe20007ffe0ff */
[----:B------:R-:W2:Y:S04]  /*0c90*/  LDL.64 R22, [R26] ;  /* 0x000000001a167983 */ /* 0x000ea80000100a00 */
[----:B0-----:R-:W-:-:S06]  /*0ca0*/  IMAD.WIDE.U32 R4, R5, 0x2, R16 ;  /* 0x0000000205047825 */ /* 0x001fcc00078e0010 */
[----:B------:R-:W2:Y:S01]  /*0cb0*/  LDG.E.128 R4, desc[UR10][R4.64] ;  /* 0x0000000a04047981 */ /* 0x000ea2000c1e1d00 */
[----:B------:R-:W-:-:S05]  /*0cc0*/  IADD3 R11, PT, PT, R28, -0x80, RZ ;  /* 0xffffff801c0b7810 */ /* 0x000fca0007ffe0ff */
[----:B------:R-:W-:Y:S01]  /*0cd0*/  IMAD.WIDE.U32 R10, R11, 0x2, R16 ;  /* 0x000000020b0a7825 */ /* 0x000fe200078e0010 */
[----:B------:R-:W-:-:S03]  /*0ce0*/  IADD3 R15, PT, PT, R28, 0x80, RZ ;  /* 0x000000801c0f7810 */ /* 0x000fc60007ffe0ff */
[----:B------:R-:W-:-:S04]  /*0cf0*/  IMAD.WIDE.U32 R12, R28, 0x2, R16 ;  /* 0x000000021c0c7825 */ /* 0x000fc800078e0010 */
[----:B------:R-:W-:Y:S02]  /*0d00*/  IMAD.WIDE.U32 R16, R15, 0x2, R16 ;  /* 0x000000020f107825 */ /* 0x000fe400078e0010 */
[----:B------:R-:W3:Y:S04]  /*0d10*/  LDG.E.128 R12, desc[UR10][R12.64] ;  /* 0x0000000a0c0c7981 */ /* 0x000ee8000c1e1d00 */
[----:B------:R-:W4:Y:S01]  /*0d20*/  LDG.E.128 R16, desc[UR10][R16.64] ;  /* 0x0000000a10107981 */ /* 0x000f22000c1e1d00 */
[----:B--2---:R-:W-:-:S03]  /*0d30*/  HFMA2 R7, R22.H0_H0, R7, R8 ;  /* 0x0000000716077231 */ /* 0x004fc60000000808 */
[----:B------:R-:W2:Y:S01]  /*0d40*/  LDG.E.128 R8, desc[UR10][R10.64] ;  /* 0x0000000a0a087981 */ /* 0x000ea2000c1e1d00 */
[----:B------:R-:W-:Y:S01]  /*0d50*/  UIADD3 UR7, UPT, UPT, UR7, 0x4, URZ ;  /* 0x0000000407077890 */ /* 0x000fe2000fffe0ff */
[C---:B------:R-:W-:Y:S02]  /*0d60*/  HFMA2 R6, R22.reuse.H0_H0, R6, R25 ;  /* 0x0000000616067231 */ /* 0x040fe40000000819 */
[C---:B------:R-:W-:Y:S01]  /*0d70*/  HFMA2 R5, R22.reuse.H0_H0, R5, R24 ;  /* 0x0000000516057231 */ /* 0x040fe20000000818 */
[----:B------:R-:W-:Y:S01]  /*0d80*/  UISETP.NE.AND UP1, UPT, UR7, URZ, UPT ;  /* 0x000000ff0700728c */ /* 0x000fe2000bf25270 */
[C---:B------:R-:W-:Y:S01]  /*0d90*/  HFMA2 R4, R22.reuse.H0_H0, R4, R27 ;  /* 0x0000000416047231 */ /* 0x040fe2000000081b */
[----:B------:R-:W-:Y:S02]  /*0da0*/  IADD3 R26, PT, PT, R26, 0x8, RZ ;  /* 0x000000081a1a7810 */ /* 0x000fe40007ffe0ff */
[----:B------:R-:W-:Y:S01]  /*0db0*/  IADD3 R28, PT, PT, R28, 0x200, RZ ;  /* 0x000002001c1c7810 */ /* 0x000fe20007ffe0ff */
[----:B--2---:R-:W-:-:S02]  /*0dc0*/  HFMA2 R11, R22.H1_H1, R11, R7 ;  /* 0x0000000b160b7231 */ /* 0x004fc40000000c07 */
[C---:B------:R-:W-:Y:S02]  /*0dd0*/  HFMA2 R7, R22.reuse.H1_H1, R10, R6 ;  /* 0x0000000a16077231 */ /* 0x040fe40000000c06 */
[C---:B------:R-:W-:Y:S02]  /*0de0*/  HFMA2 R5, R22.reuse.H1_H1, R9, R5 ;  /* 0x0000000916057231 */ /* 0x040fe40000000c05 */
[----:B------:R-:W-:Y:S02]  /*0df0*/  HFMA2 R6, R22.H1_H1, R8, R4 ;  /* 0x0000000816067231 */ /* 0x000fe40000000c04 */
[C---:B---3--:R-:W-:Y:S02]  /*0e00*/  HFMA2 R8, R23.reuse.H0_H0, R15, R11 ;  /* 0x0000000f17087231 */ /* 0x048fe4000000080b */
[C---:B------:R-:W-:Y:S02]  /*0e10*/  HFMA2 R9, R23.reuse.H0_H0, R14, R7 ;  /* 0x0000000e17097231 */ /* 0x040fe40000000807 */
[----:B------:R-:W-:-:S02]  /*0e20*/  HFMA2 R5, R23.H0_H0, R13, R5 ;  /* 0x0000000d17057231 */ /* 0x000fc40000000805 */
[C---:B------:R-:W-:Y:S02]  /*0e30*/  HFMA2 R6, R23.reuse.H0_H0, R12, R6 ;  /* 0x0000000c17067231 */ /* 0x040fe40000000806 */
[C---:B----4-:R-:W-:Y:S02]  /*0e40*/  HFMA2 R8, R23.reuse.H1_H1, R19, R8 ;  /* 0x0000001317087231 */ /* 0x050fe40000000c08 */
[C---:B------:R-:W-:Y:S02]  /*0e50*/  HFMA2 R25, R23.reuse.H1_H1, R18, R9 ;  /* 0x0000001217197231 */ /* 0x040fe40000000c09 */
[C---:B------:R-:W-:Y:S02]  /*0e60*/  HFMA2 R24, R23.reuse.H1_H1, R17, R5 ;  /* 0x0000001117187231 */ /* 0x040fe40000000c05 */
[----:B------:R-:W-:Y:S01]  /*0e70*/  HFMA2 R27, R23.H1_H1, R16, R6 ;  /* 0x00000010171b7231 */ /* 0x000fe20000000c06 */
[----:B------:R-:W-:Y:S06]  /*0e80*/  BRA.U UP1, `(.L_x_8) ;  /* 0xfffffffd01787547 */ /* 0x000fec000b83ffff */
[----:B------:R-:W-:-:S06]  /*0e90*/  ULOP3.LUT UR7, UR8, 0x1ffc, URZ, 0xc0, !UPT ;  /* 0x00001ffc08077892 */ /* 0x000fcc000f8ec0ff */
[----:B------:R-:W-:-:S07]  /*0ea0*/  MOV R13, UR7 ;  /* 0x00000007000d7c02 */ /* 0x000fce0008000f00 */
.L_x_7:
[----:B------:R-:W-:-:S04]  /*0eb0*/  ULOP3.LUT UR8, UR8, 0x3, URZ, 0xc0, !UPT ;  /* 0x0000000308087892 */ /* 0x000fc8000f8ec0ff */
[----:B------:R-:W-:-:S09]  /*0ec0*/  UISETP.NE.AND UP1, UPT, UR8, URZ, UPT ;  /* 0x000000ff0800728c */ /* 0x000fd2000bf25270 */
[----:B------:R-:W-:Y:S05]  /*0ed0*/  BRA.U !UP1, `(.L_x_6) ;  /* 0x0000000109a47547 */ /* 0x000fea000b800000 */
[----:B------:R-:W1:Y:S01]  /*0ee0*/  LDC.64 R10, c[0x0][0x390] ;  /* 0x0000e400ff0a7b82 */ /* 0x000e620000000a00 */
[----:B0-----:R-:W-:Y:S02]  /*0ef0*/  IADD3 R5, PT, PT, R2, R13, RZ ;  /* 0x0000000d02057210 */ /* 0x001fe40007ffe0ff */
[----:B------:R-:W-:Y:S02]  /*0f00*/  LEA R13, R13, R1, 0x1 ;  /* 0x000000010d0d7211 */ /* 0x000fe400078e08ff */
[----:B------:R-:W-:-:S03]  /*0f10*/  LEA R15, R5, R0, 0x7 ;  /* 0x00000000050f7211 */ /* 0x000fc600078e38ff */
[----:B------:R-:W2:Y:S02]  /*0f20*/  LDL.U16 R9, [R13] ;  /* 0x000000000d097983 */ /* 0x000ea40000100400 */
[----:B-1----:R-:W-:-:S06]  /*0f30*/  IMAD.WIDE.U32 R4, R15, 0x2, R10 ;  /* 0x000000020f047825 */ /* 0x002fcc00078e000a */
[----:B------:R-:W2:Y:S01]  /*0f40*/  LDG.E.128 R4, desc[UR10][R4.64] ;  /* 0x0000000a04047981 */ /* 0x000ea2000c1e1d00 */
[----:B------:R-:W-:Y:S01]  /*0f50*/  UISETP.NE.AND UP1, UPT, UR8, 0x1, UPT ;  /* 0x000000010800788c */ /* 0x000fe2000bf25270 */
[C---:B--2---:R-:W-:Y:S02]  /*0f60*/  HFMA2 R12, R9.reuse.H0_H0, R7, R8 ;  /* 0x00000007090c7231 */ /* 0x044fe40000000808 */
[C---:B------:R-:W-:Y:S02]  /*0f70*/  HFMA2 R27, R9.reuse.H0_H0, R4, R27 ;  /* 0x00000004091b7231 */ /* 0x040fe4000000081b */
[C---:B------:R-:W-:Y:S01]  /*0f80*/  HFMA2 R24, R9.reuse.H0_H0, R5, R24 ;  /* 0x0000000509187231 */ /* 0x040fe20000000818 */
[----:B------:R-:W-:Y:S01]  /*0f90*/  MOV R8, R12 ;  /* 0x0000000c00087202 */ /* 0x000fe20000000f00 */
[----:B------:R-:W-:Y:S02]  /*0fa0*/  HFMA2 R25, R9.H0_H0, R6, R25 ;  /* 0x0000000609197231 */ /* 0x000fe40000000819 */
[----:B------:R-:W-:Y:S05]  /*0fb0*/  BRA.U !UP1, `(.L_x_6) ;  /* 0x00000001096c7547 */ /* 0x000fea000b800000 */
[----:B------:R-:W-:Y:S01]  /*0fc0*/  UISETP.NE.AND UP1, UPT, UR8, 0x2, UPT ;  /* 0x000000020800788c */ /* 0x000fe2000bf25270 */
[----:B------:R-:W-:Y:S01]  /*0fd0*/  IADD3 R5, PT, PT, R15, 0x80, RZ ;  /* 0x000000800f057810 */ /* 0x000fe20007ffe0ff */
[----:B------:R-:W2:Y:S04]  /*0fe0*/  LDL.U16 R14, [R13+0x2] ;  /* 0x000002000d0e7983 */ /* 0x000ea80000100400 */
[----:B------:R-:W-:Y:S01]  /*0ff0*/  PLOP3.LUT P0, PT, PT, PT, UP1, 0x80, 0x8 ;  /* 0x000000000008781c */ /* 0x000fe20003f0f018 */
[----:B------:R-:W-:-:S12]  /*1000*/  IMAD.WIDE.U32 R4, R5, 0x2, R10 ;  /* 0x0000000205047825 */ /* 0x000fd800078e000a */
[----:B------:R-:W-:Y:S02]  /*1010*/  @P0 IADD3 R7, PT, PT, R15, 0x100, RZ ;  /* 0x000001000f070810 */ /* 0x000fe40007ffe0ff */
[----:B------:R-:W3:Y:S03]  /*1020*/  @P0 LDL.U16 R15, [R13+0x4] ;  /* 0x000004000d0f0983 */ /* 0x000ee60000100400 */
[----:B------:R-:W-:Y:S02]  /*1030*/  @P0 IMAD.WIDE.U32 R10, R7, 0x2, R10 ;  /* 0x00000002070a0825 */ /* 0x000fe400078e000a */
[----:B------:R-:W2:Y:S04]  /*1040*/  LDG.E.128 R4, desc[UR10][R4.64] ;  /* 0x0000000a04047981 */ /* 0x000ea8000c1e1d00 */
[----:B------:R-:W3:Y:S01]  /*1050*/  @P0 LDG.E.128 R8, desc[UR10][R10.64] ;  /* 0x0000000a0a080981 */ /* 0x000ee2000c1e1d00 */
[----:B--2---:R-:W-:-:S02]  /*1060*/  HFMA2 R27, R14.H0_H0, R4, R27 ;  /* 0x000000040e1b7231 */ /* 0x004fc4000000081b */
[C---:B------:R-:W-:Y:S02]  /*1070*/  HFMA2 R7, R14.reuse.H0_H0, R7, R12 ;  /* 0x000000070e077231 */ /* 0x040fe4000000080c */
[C---:B------:R-:W-:Y:S02]  /*1080*/  HFMA2 R24, R14.reuse.H0_H0, R5, R24 ;  /* 0x000000050e187231 */ /* 0x040fe40000000818 */
[----:B------:R-:W-:Y:S02]  /*1090*/  HFMA2 R25, R14.H0_H0, R6, R25 ;  /* 0x000000060e197231 */ /* 0x000fe40000000819 */
[CCC-:B---3--:R-:W-:Y:S02]  /*10a0*/  @P0 HFMA2 R4, R15.reuse.H0_H0, R8.reuse.H0_H0, R27.reuse.H0_H0 ;  /* 0x200000080f040231 */ /* 0x1c8fe4000004081b */
[C---:B------:R-:W-:Y:S02]  /*10b0*/  @P0 HFMA2 R8, R15.reuse.H0_H0, R8.H1_H1, R27.H1_H1 ;  /* 0x300000080f080231 */ /* 0x040fe4000006081b */
[----:B------:R-:W-:-:S02]  /*10c0*/  @P0 HFMA2 R5, R15.H0_H0, R9.H0_H0, R24.H0_H0 ;  /* 0x200000090f050231 */ /* 0x000fc40000040818 */
[CC--:B------:R-:W-:Y:S02]  /*10d0*/  @P0 HFMA2 R6, R15.reuse.H0_H0, R10.reuse.H0_H0, R25.H0_H0 ;  /* 0x2000000a0f060231 */ /* 0x0c0fe40000040819 */
[C---:B------:R-:W-:Y:S02]  /*10e0*/  @P0 HFMA2 R12, R15.reuse.H0_H0, R11.H0_H0, R7.H0_H0 ;  /* 0x2000000b0f0c0231 */ /* 0x040fe40000040807 */
[C---:B------:R-:W-:Y:S02]  /*10f0*/  @P0 HFMA2 R9, R15.reuse.H0_H0, R9.H1_H1, R24.H1_H1 ;  /* 0x300000090f090231 */ /* 0x040fe40000060818 */
[C---:B------:R-:W-:Y:S02]  /*1100*/  @P0 HFMA2 R10, R15.reuse.H0_H0, R10.H1_H1, R25.H1_H1 ;  /* 0x3000000a0f0a0231 */ /* 0x040fe40000060819 */
[----:B------:R-:W-:Y:S01]  /*1110*/  @P0 HFMA2 R11, R15.H0_H0, R11.H1_H1, R7.H1_H1 ;  /* 0x3000000b0f0b0231 */ /* 0x000fe20000060807 */
[----:B------:R-:W-:Y:S02]  /*1120*/  @P0 PRMT R27, R4, 0x5410, R8 ;  /* 0x00005410041b0816 */ /* 0x000fe40000000008 */
[----:B------:R-:W-:-:S02]  /*1130*/  MOV R8, R7 ;  /* 0x0000000700087202 */ /* 0x000fc40000000f00 */
[----:B------:R-:W-:Y:S02]  /*1140*/  @P0 PRMT R24, R5, 0x5410, R9 ;  /* 0x0000541005180816 */ /* 0x000fe40000000009 */
[----:B------:R-:W-:Y:S02]  /*1150*/  @P0 PRMT R25, R6, 0x5410, R10 ;  /* 0x0000541006190816 */ /* 0x000fe4000000000a */
[----:B------:R-:W-:-:S07]  /*1160*/  @P0 PRMT R8, R12, 0x5410, R11 ;  /* 0x000054100c080816 */ /* 0x000fce000000000b */
.L_x_6:
[----:B0-----:R-:W0:Y:S01]  /*1170*/  SHFL.DOWN PT, R5, R24, 0x10, 0x1f ;  /* 0x0a001f0018057f89 */ /* 0x001e2200000e0000 */
[----:B------:R-:W-:Y:S01]  /*1180*/  UMOV UR8, 0x400 ;  /* 0x0000040000087882 */ /* 0x000fe20000000000 */
[----:B------:R-:W-:Y:S01]  /*1190*/  ISETP.NE.AND P0, PT, R21, RZ, PT ;  /* 0x000000ff1500720c */ /* 0x000fe20003f05270 */
[----:B------:R-:W-:Y:S01]  /*11a0*/  UIADD3 UR7, UPT, UPT, UR8, 0x2000, URZ ;  /* 0x0000200008077890 */ /* 0x000fe2000fffe0ff */
[----:B------:R-:W1:Y:S01]  /*11b0*/  SHFL.DOWN PT, R7, R8, 0x10, 0x1f ;  /* 0x0a001f0008077f89 */ /* 0x000e6200000e0000 */
[----:B------:R-:W-:Y:S01]  /*11c0*/  SHF.R.U32.HI R3, RZ, 0x1, R3 ;  /* 0x00000001ff037819 */ /* 0x000fe20000011603 */
[----:B------:R-:W-:Y:S01]  /*11d0*/  ULEA UR8, UR14, UR8, 0x18 ;  /* 0x000000080e087291 */ /* 0x000fe2000f8ec0ff */
[----:B------:R-:W-:Y:S01]  /*11e0*/  MOV R21, RZ ;  /* 0x000000ff00157202 */ /* 0x000fe20000000f00 */
[----:B------:R-:W2:Y:S01]  /*11f0*/  SHFL.DOWN PT, R4, R27, 0x10, 0x1f ;  /* 0x0a001f001b047f89 */ /* 0x000ea200000e0000 */
[----:B------:R-:W-:Y:S01]  /*1200*/  ULEA UR7, UR14, UR7, 0x18 ;  /* 0x000000070e077291 */ /* 0x000fe2000f8ec0ff */
[----:B------:R-:W-:-:S02]  /*1210*/  LOP3.LUT R3, R3, 0x7ffffffe, RZ, 0xc0, !PT ;  /* 0x7ffffffe03037812 */ /* 0x000fc400078ec0ff */
[----:B------:R-:W3:Y:S01]  /*1220*/  SHFL.DOWN PT, R6, R25, 0x10, 0x1f ;  /* 0x0a001f0019067f89 */ /* 0x000ee200000e0000 */
[----:B------:R-:W-:Y:S02]  /*1230*/  LEA R16, R2, UR8, 0x1 ;  /* 0x0000000802107c11 */ /* 0x000fe4000f8e08ff */
[----:B------:R-:W-:Y:S01]  /*1240*/  MOV R13, RZ ;  /* 0x000000ff000d7202 */ /* 0x000fe20000000f00 */
[----:B0-----:R-:W-:Y:S01]  /*1250*/  HFMA2 R5, R24, 1, 1, R5 ;  /* 0x3c003c0018057831 */ /* 0x001fe20000000005 */
[----:B------:R-:W-:Y:S01]  /*1260*/  MOV R24, RZ ;  /* 0x000000ff00187202 */ /* 0x000fe20000000f00 */
[----:B-1----:R-:W-:-:S03]  /*1270*/  HFMA2 R7, R8, 1, 1, R7 ;  /* 0x3c003c0008077831 */ /* 0x002fc60000000007 */
[----:B------:R-:W0:Y:S01]  /*1280*/  SHFL.DOWN PT, R10, R5, 0x8, 0x1f ;  /* 0x09001f00050a7f89 */ /* 0x000e2200000e0000 */
[----:B--2---:R-:W-:-:S03]  /*1290*/  HADD2 R4, R27, R4 ;  /* 0x000000041b047230 */ /* 0x004fc60000000000 */
[----:B------:R-:W1:Y:S01]  /*12a0*/  SHFL.DOWN PT, R8, R7, 0x8, 0x1f ;  /* 0x09001f0007087f89 */ /* 0x000e6200000e0000 */
[----:B---3--:R-:W-:-:S03]  /*12b0*/  HADD2 R6, R25, R6 ;  /* 0x0000000619067230 */ /* 0x008fc60000000000 */
[----:B------:R-:W2:Y:S04]  /*12c0*/  SHFL.DOWN PT, R9, R4, 0x8, 0x1f ;  /* 0x09001f0004097f89 */ /* 0x000ea800000e0000 */
[----:B------:R-:W3:Y:S01]  /*12d0*/  SHFL.DOWN PT, R11, R6, 0x8, 0x1f ;  /* 0x09001f00060b7f89 */ /* 0x000ee200000e0000 */
[----:B0-----:R-:W-:Y:S02]  /*12e0*/  HFMA2 R10, R5, 1, 1, R10 ;  /* 0x3c003c00050a7831 */ /* 0x001fe4000000000a */
        /* <DEDUP_REMOVED lines=23> */
[----:B0-----:R-:W-:Y:S01]  /*1460*/  HFMA2 R5, R10, 1, 1, R5 ;  /* 0x3c003c000a057831 */ /* 0x001fe20000000005 */
[----:B------:R-:W-:Y:S01]  /*1470*/  MOV R10, RZ ;  /* 0x000000ff000a7202 */ /* 0x000fe20000000f00 */
[----:B-1----:R-:W-:Y:S02]  /*1480*/  HFMA2 R7, R8, 1, 1, R7 ;  /* 0x3c003c0008077831 */ /* 0x002fe40000000007 */
[----:B--2---:R-:W-:Y:S02]  /*1490*/  HADD2 R4, R9, R12 ;  /* 0x0000000c09047230 */ /* 0x004fe40000000000 */
[----:B---3--:R-:W-:-:S05]  /*14a0*/  HADD2 R6, R11, R6 ;  /* 0x000000060b067230 */ /* 0x008fca0000000000 */
[----:B------:R-:W-:Y:S01]  /*14b0*/  @!P0 STS.128 [R3+UR7], R4 ;  /* 0x0000000403008988 */ /* 0x000fe20008000c07 */
[----:B------:R-:W-:Y:S06]  /*14c0*/  BAR.SYNC.DEFER_BLOCKING 0x0 ;  /* 0x0000000000007b1d */ /* 0x000fec0000010000 */
[----:B------:R-:W0:Y:S04]  /*14d0*/  LDS.128 R16, [R16] ;  /* 0x0000000010107984 */ /* 0x000e280000000c00 */
[----:B0-----:R0:W-:Y:S01]  /*14e0*/  STL.128 [R1], R16 ;  /* 0x0000001001007387 */ /* 0x0011e20000100c00 */
[----:B------:R-:W-:Y:S05]  /*14f0*/  BRA.U UP0, `(.L_x_9) ;  /* 0x0000000500887547 */ /* 0x000fea000b800000 */
[----:B------:R-:W-:Y:S01]  /*1500*/  UISETP.LT.U32.AND UP1, UPT, UR5, 0x1, UPT ;  /* 0x000000010500788c */ /* 0x000fe2000bf21070 */
[----:B------:R-:W-:Y:S02]  /*1510*/  MOV R10, RZ ;  /* 0x000000ff000a7202 */ /* 0x000fe40000000f00 */
[----:B------:R-:W-:Y:S01]  /*1520*/  MOV R14, RZ ;  /* 0x000000ff000e7202 */ /* 0x000fe20000000f00 */
[----:B------:R-:W-:Y:S02]  /*1530*/  USEL UR8, UR5, 0x1, !UP1 ;  /* 0x0000000105087887 */ /* 0x000fe4000c800000 */
[----:B------:R-:W-:Y:S02]  /*1540*/  UISETP.GT.U32.AND UP1, UPT, UR6, 0x400, UPT ;  /* 0x000004000600788c */ /* 0x000fe4000bf24070 */
[----:B------:R-:W-:-:S07]  /*1550*/  ULOP3.LUT UR12, UR8, 0x3, URZ, 0xc0, !UPT ;  /* 0x00000003080c7892 */ /* 0x000fce000f8ec0ff */
[----:B------:R-:W-:Y:S05]  /*1560*/  BRA.U UP1, `(.L_x_10) ;  /* 0x0000000101bc7547 */ /* 0x000fea000b800000 */
[----:B------:R-:W1:Y:S01]  /*1570*/  LDC.64 R26, c[0x0][0x390] ;  /* 0x0000e400ff1a7b82 */ /* 0x000e620000000a00 */
[----:B------:R-:W-:Y:S01]  /*1580*/  LEA R5, R2, UR4, 0x7 ;  /* 0x0000000402057c11 */ /* 0x000fe2000f8e38ff */
[----:B------:R-:W-:Y:S01]  /*1590*/  HFMA2 R10, -RZ, RZ, 0, 0 ;  /* 0x00000000ff0a7431 */ /* 0x000fe200000001ff */
[----:B------:R-:W-:Y:S01]  /*15a0*/  MOV R4, UR14 ;  /* 0x0000000e00047c02 */ /* 0x000fe20008000f00 */
[----:B------:R-:W-:Y:S01]  /*15b0*/  HFMA2 R13, -RZ, RZ, 0, 0 ;  /* 0x00000000ff0d7431 */ /* 0x000fe200000001ff */
[----:B------:R-:W-:Y:S01]  /*15c0*/  LEA R5, R20, R5, 0x13 ;  /* 0x0000000514057211 */ /* 0x000fe200078e98ff */
[----:B------:R-:W-:Y:S01]  /*15d0*/  ULOP3.LUT UR8, UR8, 0x1ffc, URZ, 0xc0, !UPT ;  /* 0x00001ffc08087892 */ /* 0x000fe2000f8ec0ff */
[----:B------:R-:W-:Y:S02]  /*15e0*/  MOV R21, RZ ;  /* 0x000000ff00157202 */ /* 0x000fe40000000f00 */
[----:B------:R-:W-:Y:S01]  /*15f0*/  LEA R5, R4, R5, 0x5 ;  /* 0x0000000504057211 */ /* 0x000fe200078e28ff */
[----:B------:R-:W-:Y:S01]  /*1600*/  UIADD3 UR9, UPT, UPT, URZ, -UR8, URZ ;  /* 0x80000008ff097290 */ /* 0x000fe2000fffe0ff */
[----:B------:R-:W-:-:S02]  /*1610*/  MOV R28, R1 ;  /* 0x00000001001c7202 */ /* 0x000fc40000000f00 */
[----:B------:R-:W-:Y:S02]  /*1620*/  MOV R24, RZ ;  /* 0x000000ff00187202 */ /* 0x000fe40000000f00 */
[----:B------:R-:W-:-:S07]  /*1630*/  IADD3 R25, PT, PT, R5, 0x108, RZ ;  /* 0x0000010805197810 */ /* 0x000fce0007ffe0ff */
.L_x_11:
[----:B------:R-:W-:Y:S01]  /*1640*/  IADD3 R5, PT, PT, R25, -0x100, RZ ;  /* 0xffffff0019057810 */ /* 0x000fe20007ffe0ff */
[----:B------:R-:W2:Y:S04]  /*1650*/  LDL.64 R22, [R28] ;  /* 0x000000001c167983 */ /* 0x000ea80000100a00 */
[----:B-1----:R-:W-:-:S06]  /*1660*/  IMAD.WIDE.U32 R4, R5, 0x2, R26 ;  /* 0x0000000205047825 */ /* 0x002fcc00078e001a */
[----:B------:R-:W2:Y:S01]  /*1670*/  LDG.E.128 R4, desc[UR10][R4.64] ;  /* 0x0000000a04047981 */ /* 0x000ea2000c1e1d00 */
[----:B------:R-:W-:-:S05]  /*1680*/  IADD3 R9, PT, PT, R25, -0x80, RZ ;  /* 0xffffff8019097810 */ /* 0x000fca0007ffe0ff */
[----:B------:R-:W-:Y:S01]  /*1690*/  IMAD.WIDE.U32 R8, R9, 0x2, R26 ;  /* 0x0000000209087825 */ /* 0x000fe200078e001a */
[----:B0-----:R-:W-:-:S03]  /*16a0*/  IADD3 R17, PT, PT, R25, 0x80, RZ ;  /* 0x0000008019117810 */ /* 0x001fc60007ffe0ff */
[----:B------:R-:W-:-:S04]  /*16b0*/  IMAD.WIDE.U32 R14, R25, 0x2, R26 ;  /* 0x00000002190e7825 */ /* 0x000fc800078e001a */
[----:B------:R-:W-:-:S06]  /*16c0*/  IMAD.WIDE.U32 R16, R17, 0x2, R26 ;  /* 0x0000000211107825 */ /* 0x000fcc00078e001a */
[----:B------:R-:W3:Y:S01]  /*16d0*/  LDG.E.128 R16, desc[UR10][R16.64] ;  /* 0x0000000a10107981 */ /* 0x000ee2000c1e1d00 */
[----:B--2---:R-:W-:-:S03]  /*16e0*/  HFMA2 R7, R22.H0_H0, R7, R10 ;  /* 0x0000000716077231 */ /* 0x004fc6000000080a */
[----:B------:R-:W2:Y:S01]  /*16f0*/  LDG.E.128 R8, desc[UR10][R8.64] ;  /* 0x0000000a08087981 */ /* 0x000ea2000c1e1d00 */
[----:B------:R-:W-:-:S03]  /*1700*/  HFMA2 R6, R22.H0_H0, R6, R13 ;  /* 0x0000000616067231 */ /* 0x000fc6000000080d */
[----:B------:R-:W4:Y:S01]  /*1710*/  LDG.E.128 R12, desc[UR10][R14.64] ;  /* 0x0000000a0e0c7981 */ /* 0x000f22000c1e1d00 */
[----:B------:R-:W-:Y:S01]  /*1720*/  UIADD3 UR9, UPT, UPT, UR9, 0x4, URZ ;  /* 0x0000000409097890 */ /* 0x000fe2000fffe0ff */
[C---:B------:R-:W-:Y:S02]  /*1730*/  HFMA2 R5, R22.reuse.H0_H0, R5, R24 ;  /* 0x0000000516057231 */ /* 0x040fe40000000818 */
[C---:B------:R-:W-:Y:S01]  /*1740*/  HFMA2 R4, R22.reuse.H0_H0, R4, R21 ;  /* 0x0000000416047231 */ /* 0x040fe20000000815 */
[----:B------:R-:W-:Y:S01]  /*1750*/  UISETP.NE.AND UP1, UPT, UR9, URZ, UPT ;  /* 0x000000ff0900728c */ /* 0x000fe2000bf25270 */
[----:B------:R-:W-:Y:S02]  /*1760*/  IADD3 R25, PT, PT, R25, 0x200, RZ ;  /* 0x0000020019197810 */ /* 0x000fe40007ffe0ff */
[----:B------:R-:W-:Y:S01]  /*1770*/  IADD3 R28, PT, PT, R28, 0x8, RZ ;  /* 0x000000081c1c7810 */ /* 0x000fe20007ffe0ff */
[C---:B--2---:R-:W-:Y:S02]  /*1780*/  HFMA2 R11, R22.reuse.H1_H1, R11, R7 ;  /* 0x0000000b160b7231 */ /* 0x044fe40000000c07 */
[----:B------:R-:W-:-:S02]  /*1790*/  HFMA2 R7, R22.H1_H1, R10, R6 ;  /* 0x0000000a16077231 */ /* 0x000fc40000000c06 */
[C---:B------:R-:W-:Y:S02]  /*17a0*/  HFMA2 R5, R22.reuse.H1_H1, R9, R5 ;  /* 0x0000000916057231 */ /* 0x040fe40000000c05 */
[----:B------:R-:W-:Y:S02]  /*17b0*/  HFMA2 R6, R22.H1_H1, R8, R4 ;  /* 0x0000000816067231 */ /* 0x000fe40000000c04 */
[C---:B----4-:R-:W-:Y:S02]  /*17c0*/  HFMA2 R10, R23.reuse.H0_H0, R15, R11 ;  /* 0x0000000f170a7231 */ /* 0x050fe4000000080b */
[C---:B------:R-:W-:Y:S02]  /*17d0*/  HFMA2 R9, R23.reuse.H0_H0, R14, R7 ;  /* 0x0000000e17097231 */ /* 0x040fe40000000807 */
[C---:B------:R-:W-:Y:S02]  /*17e0*/  HFMA2 R5, R23.reuse.H0_H0, R13, R5 ;  /* 0x0000000d17057231 */ /* 0x040fe40000000805 */
[----:B------:R-:W-:-:S02]  /*17f0*/  HFMA2 R8, R23.H0_H0, R12, R6 ;  /* 0x0000000c17087231 */ /* 0x000fc40000000806 */
[C---:B---3--:R-:W-:Y:S02]  /*1800*/  HFMA2 R10, R23.reuse.H1_H1, R19, R10 ;  /* 0x00000013170a7231 */ /* 0x048fe40000000c0a */
[C---:B------:R-:W-:Y:S02]  /*1810*/  HFMA2 R13, R23.reuse.H1_H1, R18, R9 ;  /* 0x00000012170d7231 */ /* 0x040fe40000000c09 */
[C---:B------:R-:W-:Y:S02]  /*1820*/  HFMA2 R24, R23.reuse.H1_H1, R17, R5 ;  /* 0x0000001117187231 */ /* 0x040fe40000000c05 */
[----:B------:R-:W-:Y:S01]  /*1830*/  HFMA2 R21, R23.H1_H1, R16, R8 ;  /* 0x0000001017157231 */ /* 0x000fe20000000c08 */
[----:B------:R-:W-:Y:S06]  /*1840*/  BRA.U UP1, `(.L_x_11) ;  /* 0xfffffffd017c7547 */ /* 0x000fec000b83ffff */
[----:B------:R-:W-:-:S07]  /*1850*/  MOV R14, UR8 ;  /* 0x00000008000e7c02 */ /* 0x000fce0008000f00 */
.L_x_10:
[----:B------:R-:W-:-:S09]  /*1860*/  UISETP.NE.AND UP1, UPT, UR12, URZ, UPT ;  /* 0x000000ff0c00728c */ /* 0x000fd2000bf25270 */
[----:B------:R-:W-:Y:S05]  /*1870*/  BRA.U !UP1, `(.L_x_9) ;  /* 0x0000000109a87547 */ /* 0x000fea000b800000 */
[----:B------:R-:W1:Y:S01]  /*1880*/  LDC.64 R8, c[0x0][0x390] ;  /* 0x0000e400ff087b82 */ /* 0x000e620000000a00 */
[----:B------:R-:W-:Y:S02]  /*1890*/  IADD3 R5, PT, PT, R2, R14, RZ ;  /* 0x0000000e02057210 */ /* 0x000fe40007ffe0ff */
[----:B------:R-:W-:Y:S02]  /*18a0*/  LEA R14, R14, R1, 0x1 ;  /* 0x000000010e0e7211 */ /* 0x000fe400078e08ff */
[----:B------:R-:W-:-:S03]  /*18b0*/  LEA R15, R5, R0, 0x7 ;  /* 0x00000000050f7211 */ /* 0x000fc600078e38ff */
[----:B------:R-:W2:Y:S01]  /*18c0*/  LDL.U16 R11, [R14] ;  /* 0x000000000e0b7983 */ /* 0x000ea20000100400 */
[----:B------:R-:W-:-:S05]  /*18d0*/  IADD3 R5, PT, PT, R15, 0x8, RZ ;  /* 0x000000080f057810 */ /* 0x000fca0007ffe0ff */
        /* <DEDUP_REMOVED lines=11> */
[----:B0-----:R-:W2:Y:S04]  /*1990*/  LDL.U16 R16, [R14+0x2] ;  /* 0x000002000e107983 */ /* 0x001ea80000100400 */
        /* <DEDUP_REMOVED lines=14> */
[C---:B------:R-:W-:Y:S02]  /*1a80*/  @P1 HFMA2 R10, R15.reuse.H0_H0, R10.H1_H1, R13.H1_H1 ;  /* 0x3000000a0f0a1231 */ /* 0x040fe4000006080d */
[C-C-:B------:R-:W-:Y:S02]  /*1a90*/  @P1 HFMA2 R6, R15.reuse.H0_H0, R9.H0_H0, R24.reuse.H0_H0 ;  /* 0x200000090f061231 */ /* 0x140fe40000040818 */
[C-C-:B------:R-:W-:Y:S02]  /*1aa0*/  @P1 HFMA2 R12, R15.reuse.H0_H0, R11.H0_H0, R7.reuse.H0_H0 ;  /* 0x2000000b0f0c1231 */ /* 0x140fe40000040807 */
[C---:B------:R-:W-:Y:S02]  /*1ab0*/  @P1 HFMA2 R9, R15.reuse.H0_H0, R9.H1_H1, R24.H1_H1 ;  /* 0x300000090f091231 */ /* 0x040fe40000060818 */
[----:B------:R-:W-:Y:S01]  /*1ac0*/  @P1 HFMA2 R11, R15.H0_H0, R11.H1_H1, R7.H1_H1 ;  /* 0x3000000b0f0b1231 */ /* 0x000fe20000060807 */
[----:B------:R-:W-:Y:S02]  /*1ad0*/  @P1 PRMT R13, R8, 0x5410, R10 ;  /* 0x00005410080d1816 */ /* 0x000fe4000000000a */
[----:B------:R-:W-:-:S02]  /*1ae0*/  MOV R10, R7 ;  /* 0x00000007000a7202 */ /* 0x000fc40000000f00 */
[----:B------:R-:W-:Y:S02]  /*1af0*/  @P1 PRMT R21, R4, 0x5410, R5 ;  /* 0x0000541004151816 */ /* 0x000fe40000000005 */
[----:B------:R-:W-:Y:S02]  /*1b00*/  @P1 PRMT R24, R6, 0x5410, R9 ;  /* 0x0000541006181816 */ /* 0x000fe40000000009 */
[----:B------:R-:W-:-:S07]  /*1b10*/  @P1 PRMT R10, R12, 0x5410, R11 ;  /* 0x000054100c0a1816 */ /* 0x000fce000000000b */
.L_x_9:
[----:B------:R-:W1:Y:S04]  /*1b20*/  SHFL.DOWN PT, R5, R24, 0x10, 0x1f ;  /* 0x0a001f0018057f89 */ /* 0x000e6800000e0000 */
[----:B------:R-:W2:Y:S04]  /*1b30*/  SHFL.DOWN PT, R7, R10, 0x10, 0x1f ;  /* 0x0a001f000a077f89 */ /* 0x000ea800000e0000 */
[----:B------:R-:W3:Y:S04]  /*1b40*/  SHFL.DOWN PT, R4, R21, 0x10, 0x1f ;  /* 0x0a001f0015047f89 */ /* 0x000ee800000e0000 */
[----:B------:R-:W4:Y:S01]  /*1b50*/  SHFL.DOWN PT, R6, R13, 0x10, 0x1f ;  /* 0x0a001f000d067f89 */ /* 0x000f2200000e0000 */
[----:B-1----:R-:W-:Y:S01]  /*1b60*/  HFMA2 R5, R24, 1, 1, R5 ;  /* 0x3c003c0018057831 */ /* 0x002fe20000000005 */
[----:B------:R-:W-:Y:S01]  /*1b70*/  MOV R24, RZ ;  /* 0x000000ff00187202 */ /* 0x000fe20000000f00 */
[----:B--2---:R-:W-:-:S03]  /*1b80*/  HFMA2 R7, R10, 1, 1, R7 ;  /* 0x3c003c000a077831 */ /* 0x004fc60000000007 */
[----:B------:R-:W1:Y:S01]  /*1b90*/  SHFL.DOWN PT, R8, R5, 0x8, 0x1f ;  /* 0x09001f0005087f89 */ /* 0x000e6200000e0000 */
[----:B---3--:R-:W-:Y:S01]  /*1ba0*/  HADD2 R4, R21, R4 ;  /* 0x0000000415047230 */ /* 0x008fe20000000000 */
[----:B------:R-:W-:Y:S02]  /*1bb0*/  MOV R21, RZ ;  /* 0x000000ff00157202 */ /* 0x000fe40000000f00 */
[----:B------:R-:W2:Y:S01]  /*1bc0*/  SHFL.DOWN PT, R10, R7, 0x8, 0x1f ;  /* 0x09001f00070a7f89 */ /* 0x000ea200000e0000 */
[----:B----4-:R-:W-:Y:S01]  /*1bd0*/  HADD2 R6, R13, R6 ;  /* 0x000000060d067230 */ /* 0x010fe20000000000 */
[----:B------:R-:W-:Y:S02]  /*1be0*/  MOV R13, 0x400 ;  /* 0x00000400000d7802 */ /* 0x000fe40000000f00 */
[----:B------:R-:W3:Y:S04]  /*1bf0*/  SHFL.DOWN PT, R9, R4, 0x8, 0x1f ;  /* 0x09001f0004097f89 */ /* 0x000ee800000e0000 */
[----:B------:R-:W4:Y:S01]  /*1c00*/  SHFL.DOWN PT, R11, R6, 0x8, 0x1f ;  /* 0x09001f00060b7f89 */ /* 0x000f2200000e0000 */
[----:B-1----:R-:W-:-:S02]  /*1c10*/  HFMA2 R8, R5, 1, 1, R8 ;  /* 0x3c003c0005087831 */ /* 0x002fc40000000008 */
[----:B--2---:R-:W-:-:S03]  /*1c20*/  HFMA2 R10, R7, 1, 1, R10 ;  /* 0x3c003c00070a7831 */ /* 0x004fc6000000000a */
[----:B------:R-:W1:Y:S01]  /*1c30*/  SHFL.DOWN PT, R5, R8, 0x4, 0x1f ;  /* 0x08801f0008057f89 */ /* 0x000e6200000e0000 */
[----:B---3--:R-:W-:-:S03]  /*1c40*/  HADD2 R9, R4, R9 ;  /* 0x0000000904097230 */ /* 0x008fc60000000000 */
[----:B------:R-:W2:Y:S01]  /*1c50*/  SHFL.DOWN PT, R7, R10, 0x4, 0x1f ;  /* 0x08801f000a077f89 */ /* 0x000ea200000e0000 */
[----:B----4-:R-:W-:-:S03]  /*1c60*/  HADD2 R11, R6, R11 ;  /* 0x0000000b060b7230 */ /* 0x010fc60000000000 */
[----:B------:R-:W3:Y:S04]  /*1c70*/  SHFL.DOWN PT, R4, R9, 0x4, 0x1f ;  /* 0x08801f0009047f89 */ /* 0x000ee800000e0000 */
[----:B------:R-:W4:Y:S01]  /*1c80*/  SHFL.DOWN PT, R6, R11, 0x4, 0x1f ;  /* 0x08801f000b067f89 */ /* 0x000f2200000e0000 */
[----:B-1----:R-:W-:Y:S02]  /*1c90*/  HFMA2 R5, R8, 1, 1, R5 ;  /* 0x3c003c0008057831 */ /* 0x002fe40000000005 */
[----:B--2---:R-:W-:-:S03]  /*1ca0*/  HFMA2 R7, R10, 1, 1, R7 ;  /* 0x3c003c000a077831 */ /* 0x004fc60000000007 */
[----:B------:R-:W0:Y:S01]  /*1cb0*/  SHFL.DOWN PT, R8, R5, 0x2, 0x1f ;  /* 0x08401f0005087f89 */ /* 0x000e2200000e0000 */
[----:B---3--:R-:W-:-:S03]  /*1cc0*/  HADD2 R4, R9, R4 ;  /* 0x0000000409047230 */ /* 0x008fc60000000000 */
[----:B------:R-:W1:Y:S01]  /*1cd0*/  SHFL.DOWN PT, R10, R7, 0x2, 0x1f ;  /* 0x08401f00070a7f89 */ /* 0x000e6200000e0000 */
[----:B----4-:R-:W-:-:S03]  /*1ce0*/  HADD2 R6, R11, R6 ;  /* 0x000000060b067230 */ /* 0x010fc60000000000 */
[----:B------:R-:W2:Y:S04]  /*1cf0*/  SHFL.DOWN PT, R9, R4, 0x2, 0x1f ;  /* 0x08401f0004097f89 */ /* 0x000ea800000e0000 */
[----:B------:R-:W3:Y:S01]  /*1d00*/  SHFL.DOWN PT, R11, R6, 0x2, 0x1f ;  /* 0x08401f00060b7f89 */ /* 0x000ee200000e0000 */
[----:B0-----:R-:W-:Y:S02]  /*1d10*/  HFMA2 R17, R5, 1, 1, R8 ;  /* 0x3c003c0005117831 */ /* 0x001fe40000000008 */
[----:B------:R-:W0:Y:S01]  /*1d20*/  S2R R8, SR_CgaCtaId ;  /* 0x0000000000087919 */ /* 0x000e220000008800 */
[----:B-1----:R-:W-:Y:S02]  /*1d30*/  HFMA2 R19, R7, 1, 1, R10 ;  /* 0x3c003c0007137831 */ /* 0x002fe4000000000a */
[----:B--2---:R-:W-:Y:S01]  /*1d40*/  HADD2 R16, R4, R9 ;  /* 0x0000000904107230 */ /* 0x004fe20000000000 */
[----:B------:R-:W-:Y:S01]  /*1d50*/  MOV R5, R17 ;  /* 0x0000001100057202 */ /* 0x000fe20000000f00 */
[----:B---3--:R-:W-:-:S03]  /*1d60*/  HADD2 R18, R6, R11 ;  /* 0x0000000b06127230 */ /* 0x008fc60000000000 */
[----:B------:R-:W-:Y:S02]  /*1d70*/  MOV R4, R16 ;  /* 0x0000001000047202 */ /* 0x000fe40000000f00 */
[----:B------:R-:W-:Y:S01]  /*1d80*/  MOV R9, R19 ;  /* 0x0000001300097202 */ /* 0x000fe20000000f00 */
[----:B------:R-:W1:Y:S01]  /*1d90*/  SHFL.DOWN PT, R10, R5, 0x1, 0x1f ;  /* 0x08201f00050a7f89 */ /* 0x000e6200000e0000 */
[----:B------:R-:W-:-:S03]  /*1da0*/  MOV R6, R18 ;  /* 0x0000001200067202 */ /* 0x000fc60000000f00 */
[----:B------:R-:W2:Y:S04]  /*1db0*/  SHFL.DOWN PT, R12, R9, 0x1, 0x1f ;  /* 0x08201f00090c7f89 */ /* 0x000ea800000e0000 */
[----:B------:R3:W4:Y:S04]  /*1dc0*/  SHFL.DOWN PT, R11, R4, 0x1, 0x1f ;  /* 0x08201f00040b7f89 */ /* 0x00072800000e0000 */
[----:B------:R-:W5:Y:S01]  /*1dd0*/  SHFL.DOWN PT, R7, R6, 0x1, 0x1f ;  /* 0x08201f0006077f89 */ /* 0x000f6200000e0000 */
[----:B0-----:R-:W-:-:S04]  /*1de0*/  LEA R13, R8, R13, 0x18 ;  /* 0x0000000d080d7211 */ /* 0x001fc800078ec0ff */
[----:B---3--:R-:W-:Y:S01]  /*1df0*/  LEA R4, R2, R13, 0x1 ;  /* 0x0000000d02047211 */ /* 0x008fe200078e08ff */
[----:B-1----:R-:W-:Y:S01]  /*1e00*/  HFMA2 R17, R17, 1, 1, R10 ;  /* 0x3c003c0011117831 */ /* 0x002fe2000000000a */
[----:B------:R-:W-:Y:S02]  /*1e10*/  MOV R10, RZ ;  /* 0x000000ff000a7202 */ /* 0x000fe40000000f00 */
[----:B------:R-:W-:Y:S01]  /*1e20*/  MOV R13, RZ ;  /* 0x000000ff000d7202 */ /* 0x000fe20000000f00 */
[----:B--2---:R-:W-:Y:S02]  /*1e30*/  HFMA2 R19, R19, 1, 1, R12 ;  /* 0x3c003c0013137831 */ /* 0x004fe4000000000c */
[----:B----4-:R-:W-:Y:S02]  /*1e40*/  HADD2 R16, R16, R11 ;  /* 0x0000000b10107230 */ /* 0x010fe40000000000 */
[----:B-----5:R-:W-:-:S05]  /*1e50*/  HADD2 R18, R18, R7 ;  /* 0x0000000712127230 */ /* 0x020fca0000000000 */
        /* <DEDUP_REMOVED lines=13> */
[----:B0-----:R-:W-:Y:S01]  /*1f30*/  LEA R5, R2, UR4, 0x7 ;  /* 0x0000000402057c11 */ /* 0x001fe2000f8e38ff */
[----:B------:R-:W-:Y:S01]  /*1f40*/  HFMA2 R10, -RZ, RZ, 0, 0 ;  /* 0x00000000ff0a7431 */ /* 0x000fe200000001ff */
[----:B------:R-:W-:Y:S01]  /*1f50*/  ULOP3.LUT UR8, UR8, 0x1ffc, URZ, 0xc0, !UPT ;  /* 0x00001ffc08087892 */ /* 0x000fe2000f8ec0ff */
[----:B------:R-:W-:Y:S01]  /*1f60*/  HFMA2 R13, -RZ, RZ, 0, 0 ;  /* 0x00000000ff0d7431 */ /* 0x000fe200000001ff */
[----:B------:R-:W-:Y:S02]  /*1f70*/  LEA R5, R20, R5, 0x13 ;  /* 0x0000000514057211 */ /* 0x000fe400078e98ff */
[----:B------:R-:W-:Y:S01]  /*1f80*/  MOV R21, RZ ;  /* 0x000000ff00157202 */ /* 0x000fe20000000f00 */
[----:B------:R-:W-:Y:S01]  /*1f90*/  UIADD3 UR9, UPT, UPT, URZ, -UR8, URZ ;  /* 0x80000008ff097290 */ /* 0x000fe2000fffe0ff */
[----:B------:R-:W-:Y:S02]  /*1fa0*/  LEA R5, R8, R5, 0x5 ;  /* 0x0000000508057211 */ /* 0x000fe400078e28ff */
[----:B------:R-:W-:-:S02]  /*1fb0*/  MOV R28, R1 ;  /* 0x00000001001c7202 */ /* 0x000fc40000000f00 */
[----:B------:R-:W-:Y:S02]  /*1fc0*/  MOV R24, RZ ;  /* 0x000000ff00187202 */ /* 0x000fe40000000f00 */
[----:B------:R-:W-:-:S07]  /*1fd0*/  IADD3 R25, PT, PT, R5, 0x110, RZ ;  /* 0x0000011005197810 */ /* 0x000fce0007ffe0ff */
.L_x_14:
[----:B------:R-:W-:Y:S01]  /*1fe0*/  IADD3 R5, PT, PT, R25, -0x100, RZ ;  /* 0xffffff0019057810 */ /* 0x000fe20007ffe0ff */
[----:B------:R-:W2:Y:S04]  /*1ff0*/  LDL.64 R22, [R28] ;  /* 0x000000001c167983 */ /* 0x000ea80000100a00 */
[----:B-1----:R-:W-:-:S06]  /*2000*/  IMAD.WIDE.U32 R4, R5, 0x2, R26 ;  /* 0x0000000205047825 */ /* 0x002fcc00078e001a */
[----:B------:R-:W2:Y:S01]  /*2010*/  LDG.E.128 R4, desc[UR10][R4.64] ;  /* 0x0000000a04047981 */ /* 0x000ea2000c1e1d00 */
[----:B------:R-:W-:-:S05]  /*2020*/  IADD3 R9, PT, PT, R25, -0x80, RZ ;  /* 0xffffff8019097810 */ /* 0x000fca0007ffe0ff */
[----:B------:R-:W-:Y:S01]  /*2030*/  IMAD.WIDE.U32 R8, R9, 0x2, R26 ;  /* 0x0000000209087825 */ /* 0x000fe200078e001a */
[----:B------:R-:W-:-:S03]  /*2040*/  IADD3 R17, PT, PT, R25, 0x80, RZ ;  /* 0x0000008019117810 */ /* 0x000fc60007ffe0ff */
        /* <DEDUP_REMOVED lines=27> */
.L_x_13:
[----:B------:R-:W-:-:S09]  /*2200*/  UISETP.NE.AND UP1, UPT, UR12, URZ, UPT ;  /* 0x000000ff0c00728c */ /* 0x000fd2000bf25270 */
[----:B------:R-:W-:Y:S05]  /*2210*/  BRA.U !UP1, `(.L_x_12) ;  /* 0x0000000109a87547 */ /* 0x000fea000b800000 */
[----:B------:R-:W1:Y:S01]  /*2220*/  LDC.64 R8, c[0x0][0x390] ;  /* 0x0000e400ff087b82 */ /* 0x000e620000000a00 */
[----:B0-----:R-:W-:Y:S02]  /*2230*/  IADD3 R5, PT, PT, R2, R14, RZ ;  /* 0x0000000e02057210 */ /* 0x001fe40007ffe0ff */
        /* <DEDUP_REMOVED lines=40> */
.L_x_12:
[----:B0-----:R-:W0:Y:S01]  /*24c0*/  SHFL.DOWN PT, R5, R24, 0x10, 0x1f ;  /* 0x0a001f0018057f89 */ /* 0x001e2200000e0000 */
[----:B------:R-:W-:-:S03]  /*24d0*/  MOV R15, RZ ;  /* 0x000000ff000f7202 */ /* 0x000fc60000000f00 */
[----:B------:R-:W1:Y:S04]  /*24e0*/  SHFL.DOWN PT, R7, R10, 0x10, 0x1f ;  /* 0x0a001f000a077f89 */ /* 0x000e6800000e0000 */
[----:B------:R-:W2:Y:S04]  /*24f0*/  SHFL.DOWN PT, R4, R21, 0x10, 0x1f ;  /* 0x0a001f0015047f89 */ /* 0x000ea800000e0000 */
[----:B------:R-:W3:Y:S01]  /*2500*/  SHFL.DOWN PT, R6, R13, 0x10, 0x1f ;  /* 0x0a001f000d067f89 */ /* 0x000ee200000e0000 */
[----:B0-----:R-:W-:Y:S01]  /*2510*/  HFMA2 R5, R24, 1, 1, R5 ;  /* 0x3c003c0018057831 */ /* 0x001fe20000000005 */
[----:B------:R-:W-:Y:S01]  /*2520*/  CS2R R24, SRZ ;  /* 0x0000000000187805 */ /* 0x000fe2000001ff00 */
[----:B-1----:R-:W-:-:S03]  /*2530*/  HFMA2 R7, R10, 1, 1, R7 ;  /* 0x3c003c000a077831 */ /* 0x002fc60000000007 */
[----:B------:R-:W0:Y:S01]  /*2540*/  SHFL.DOWN PT, R8, R5, 0x8, 0x1f ;  /* 0x09001f0005087f89 */ /* 0x000e2200000e0000 */
[----:B--2---:R-:W-:-:S03]  /*2550*/  HADD2 R4, R21, R4 ;  /* 0x0000000415047230 */ /* 0x004fc60000000000 */
[----:B------:R-:W1:Y:S01]  /*2560*/  SHFL.DOWN PT, R10, R7, 0x8, 0x1f ;  /* 0x09001f00070a7f89 */ /* 0x000e6200000e0000 */
[----:B---3--:R-:W-:Y:S01]  /*2570*/  HADD2 R6, R13, R6 ;  /* 0x000000060d067230 */ /* 0x008fe20000000000 */
[----:B------:R-:W-:Y:S02]  /*2580*/  MOV R13, 0x400 ;  /* 0x00000400000d7802 */ /* 0x000fe40000000f00 */
        /* <DEDUP_REMOVED lines=48> */
[----:B------:R-:W-:-:S04]  /*2890*/  ULOP3.LUT UR8, UR5, 0x3, URZ, 0xc0, !UPT ;  /* 0x0000000305087892 */ /* 0x000fc8000f8ec0ff */
[----:B------:R-:W-:-:S03]  /*28a0*/  UISETP.NE.AND UP1, UPT, UR8, URZ, UPT ;  /* 0x000000ff0800728c */ /* 0x000fc6000bf25270 */
[----:B------:R-:W-:Y:S08]  /*28b0*/  BRA.U UP0, `(.L_x_16) ;  /* 0x0000000100b47547 */ /* 0x000ff0000b800000 */
[----:B------:R-:W1:Y:S01]  /*28c0*/  LDC.64 R22, c[0x0][0x390] ;  /* 0x0000e400ff167b82 */ /* 0x000e620000000a00 */
[----:B0-----:R-:W-:Y:S01]  /*28d0*/  LEA R5, R2, UR4, 0x7 ;  /* 0x0000000402057c11 */ /* 0x001fe2000f8e38ff */
[----:B------:R-:W-:Y:S01]  /*28e0*/  ULOP3.LUT UR4, UR5, 0x1ffc, URZ, 0xc0, !UPT ;  /* 0x00001ffc05047892 */ /* 0x000fe2000f8ec0ff */
[----:B------:R-:W-:Y:S01]  /*28f0*/  HFMA2 R15, -RZ, RZ, 0, 0 ;  /* 0x00000000ff0f7431 */ /* 0x000fe200000001ff */
[----:B------:R-:W-:Y:S02]  /*2900*/  CS2R R24, SRZ ;  /* 0x0000000000187805 */ /* 0x000fe4000001ff00 */
[----:B------:R-:W-:Y:S01]  /*2910*/  LEA R5, R20, R5, 0x13 ;  /* 0x0000000514057211 */ /* 0x000fe200078e98ff */
[----:B------:R-:W-:Y:S01]  /*2920*/  UIADD3 UR5, UPT, UPT, URZ, -UR4, URZ ;  /* 0x80000004ff057290 */ /* 0x000fe2000fffe0ff */
[----:B------:R-:W-:Y:S02]  /*2930*/  MOV R10, RZ ;  /* 0x000000ff000a7202 */ /* 0x000fe40000000f00 */
[----:B------:R-:W-:-:S02]  /*2940*/  LEA R5, R8, R5, 0x5 ;  /* 0x0000000508057211 */ /* 0x000fc400078e28ff */
[----:B------:R-:W-:Y:S02]  /*2950*/  MOV R28, R1 ;  /* 0x00000001001c7202 */ /* 0x000fe40000000f00 */
[----:B------:R-:W-:Y:S02]  /*2960*/  MOV R26, UR4 ;  /* 0x00000004001a7c02 */ /* 0x000fe40008000f00 */
[----:B------:R-:W-:-:S07]  /*2970*/  IADD3 R27, PT, PT, R5, 0x118, RZ ;  /* 0x00000118051b7810 */ /* 0x000fce0007ffe0ff */
.L_x_17:
        /* <DEDUP_REMOVED lines=33> */
.L_x_16:
        /* <DEDUP_REMOVED lines=21> */
[----:B------:R-:W-:Y:S01]  /*2ce0*/  @P1 IADD3 R7, PT, PT, R11, 0x118, RZ ;  /* 0x000001180b071810 */ /* 0x000fe20007ffe0ff */
[----:B------:R-:W3:Y:S04]  /*2cf0*/  @P1 LDL.U16 R2, [R26+0x4] ;  /* 0x000004001a021983 */ /* 0x000ee80000100400 */
        /* <DEDUP_REMOVED lines=8> */
[C---:B------:R-:W-:Y:S02]  /*2d80*/  @P1 HFMA2 R5, R2.reuse.H0_H0, R9.H0_H0, R24.H0_H0 ;  /* 0x2000000902051231 */ /* 0x040fe40000040818 */
[----:B------:R-:W-:-:S02]  /*2d90*/  @P1 HFMA2 R10, R2.H0_H0, R10.H1_H1, R15.H1_H1 ;  /* 0x3000000a020a1231 */ /* 0x000fc4000006080f */
[CCC-:B------:R-:W-:Y:S02]  /*2da0*/  @P1 HFMA2 R0, R2.reuse.H0_H0, R8.reuse.H0_H0, R25.reuse.H0_H0 ;  /* 0x2000000802001231 */ /* 0x1c0fe40000040819 */
[C---:B------:R-:W-:Y:S02]  /*2db0*/  @P1 HFMA2 R4, R2.reuse.H0_H0, R8.H1_H1, R25.H1_H1 ;  /* 0x3000000802041231 */ /* 0x040fe40000060819 */
[C---:B------:R-:W-:Y:S02]  /*2dc0*/  @P1 HFMA2 R9, R2.reuse.H0_H0, R9.H1_H1, R24.H1_H1 ;  /* 0x3000000902091231 */ /* 0x040fe40000060818 */
[CCC-:B------:R-:W-:Y:S02]  /*2dd0*/  @P1 HFMA2 R7, R2.reuse.H0_H0, R11.reuse.H0_H0, R13.reuse.H0_H0 ;  /* 0x2000000b02071231 */ /* 0x1c0fe4000004080d */
[----:B------:R-:W-:Y:S01]  /*2de0*/  @P1 HFMA2 R2, R2.H0_H0, R11.H1_H1, R13.H1_H1 ;  /* 0x3000000b02021231 */ /* 0x000fe2000006080d */
[----:B------:R-:W-:Y:S02]  /*2df0*/  @P1 PRMT R15, R6, 0x5410, R10 ;  /* 0x00005410060f1816 */ /* 0x000fe4000000000a */
[----:B------:R-:W-:-:S02]  /*2e00*/  MOV R10, R13 ;  /* 0x0000000d000a7202 */ /* 0x000fc40000000f00 */
[----:B------:R-:W-:Y:S02]  /*2e10*/  @P1 PRMT R25, R0, 0x5410, R4 ;  /* 0x0000541000191816 */ /* 0x000fe40000000004 */
[----:B------:R-:W-:Y:S02]  /*2e20*/  @P1 PRMT R24, R5, 0x5410, R9 ;  /* 0x0000541005181816 */ /* 0x000fe40000000009 */
[----:B------:R-:W-:-:S07]  /*2e30*/  @P1 PRMT R10, R7, 0x5410, R2 ;  /* 0x00005410070a1816 */ /* 0x000fce0000000002 */
.L_x_15:
[----:B0-----:R-:W0:Y:S04]  /*2e40*/  SHFL.DOWN PT, R5, R24, 0x10, 0x1f ;  /* 0x0a001f0018057f89 */ /* 0x001e2800000e0000 */
[----:B------:R-:W1:Y:S04]  /*2e50*/  SHFL.DOWN PT, R7, R10, 0x10, 0x1f ;  /* 0x0a001f000a077f89 */ /* 0x000e6800000e0000 */
[----:B------:R-:W2:Y:S04]  /*2e60*/  SHFL.DOWN PT, R0, R25, 0x10, 0x1f ;  /* 0x0a001f0019007f89 */ /* 0x000ea800000e0000 */
[----:B------:R-:W3:Y:S01]  /*2e70*/  SHFL.DOWN PT, R2, R15, 0x10, 0x1f ;  /* 0x0a001f000f027f89 */ /* 0x000ee200000e0000 */
[----:B0-----:R-:W-:-:S02]  /*2e80*/  HFMA2 R5, R24, 1, 1, R5 ;  /* 0x3c003c0018057831 */ /* 0x001fc40000000005 */
        /* <DEDUP_REMOVED lines=24> */
[----:B-1----:R-:W-:Y:S02]  /*3010*/  HFMA2 R10, R7, 1, 1, R10 ;  /* 0x3c003c00070a7831 */ /* 0x002fe4000000000a */
[----:B--2---:R-:W-:Y:S02]  /*3020*/  HADD2 R4, R0, R9 ;  /* 0x0000000900047230 */ /* 0x004fe40000000000 */
[----:B------:R-:W-:Y:S01]  /*3030*/  SHFL.DOWN PT, R9, R8, 0x1, 0x1f ;  /* 0x08201f0008097f89 */ /* 0x000fe200000e0000 */
[----:B---3--:R-:W-:-:S02]  /*3040*/  HADD2 R6, R2, R11 ;  /* 0x0000000b02067230 */ /* 0x008fc40000000000 */
[----:B------:R-:W-:Y:S01]  /*3050*/  MOV R0, R4 ;  /* 0x0000000400007202 */ /* 0x000fe20000000f00 */
[----:B------:R-:W-:Y:S02]  /*3060*/  SHFL.DOWN PT, R11, R10, 0x1, 0x1f ;  /* 0x08201f000a0b7f89 */ /* 0x000fe400000e0000 */
[----:B------:R-:W-:Y:S02]  /*3070*/  MOV R2, R6 ;  /* 0x0000000600027202 */ /* 0x000fe40000000f00 */
[----:B------:R-:W0:Y:S04]  /*3080*/  SHFL.DOWN PT, R5, R0, 0x1, 0x1f ;  /* 0x08201f0000057f89 */ /* 0x000e2800000e0000 */
[----:B------:R-:W1:Y:S01]  /*3090*/  SHFL.DOWN PT, R7, R2, 0x1, 0x1f ;  /* 0x08201f0002077f89 */ /* 0x000e6200000e0000 */
[----:B0-----:R-:W-:-:S02]  /*30a0*/  HADD2 R4, R4, R5 ;  /* 0x0000000504047230 */ /* 0x001fc40000000000 */
[----:B------:R-:W-:Y:S02]  /*30b0*/  HFMA2 R5, R8, 1, 1, R9 ;  /* 0x3c003c0008057831 */ /* 0x000fe40000000009 */
[----:B-1----:R-:W-:Y:S02]  /*30c0*/  HADD2 R6, R6, R7 ;  /* 0x0000000706067230 */ /* 0x002fe40000000000 */
[----:B------:R-:W-:-:S05]  /*30d0*/  HFMA2 R7, R10, 1, 1, R11 ;  /* 0x3c003c000a077831 */ /* 0x000fca000000000b */
[----:B------:R-:W-:Y:S01]  /*30e0*/  @!P0 STS.128 [R3+UR7], R4 ;  /* 0x0000000403008988 */ /* 0x000fe20008000c07 */
[----:B------:R-:W-:Y:S08]  /*30f0*/  BAR.SYNC.DEFER_BLOCKING 0x0 ;  /* 0x0000000000007b1d */ /* 0x000ff00000010000 */
[----:B------:R-:W-:Y:S06]  /*3100*/  BAR.SYNC.DEFER_BLOCKING 0x0 ;  /* 0x0000000000007b1d */ /* 0x000fec0000010000 */
[----:B------:R-:W-:Y:S05]  /*3110*/  EXIT ;  /* 0x000000000000794d */ /* 0x000fea0003800000 */
.L_x_18:
[----:B------:R-:W-:-:S00]  /*3120*/  BRA `(.L_x_18) ;  /* 0xfffffffc00fc7947 */ /* 0x000fc0000383ffff */
[----:B------:R-:W-:-:S00]  /*3130*/  NOP ;  /* 0x0000000000007918 */ /* 0x000fc00000000000 */
        /* <DEDUP_REMOVED lines=12> */
.L_x_19:


//--------------------- .nv.shared._Z6decodeP6__halfS0_S0_S0_S0_S0_S0_S0_S0_S0_S0_S0_S0_S0_iff --------------------------
	.section	.nv.shared._Z6decodeP6__halfS0_S0_S0_S0_S0_S0_S0_S0_S0_S0_S0_S0_S0_iff,"aw",@nobits
	.sectionflags	@""
	.align	16
.nv.shared._Z6decodeP6__halfS0_S0_S0_S0_S0_S0_S0_S0_S0_S0_S0_S0_S0_iff:
	.zero		9472


//--------------------- .nv.shared.reserved.0     --------------------------
	.section	.nv.shared.reserved.0,"aw",@nobits
	.weak		__nv_reservedSMEM_offset_0_alias
	.size		__nv_reservedSMEM_offset_0_alias, 0, 64
	.other		__nv_reservedSMEM_offset_0_alias,@"STO_CUDA_RESERVED_SHARED STV_DEFAULT"
__nv_reservedSMEM_offset_0_alias:
	.zero		0
	.zero		64


//--------------------- .nv.constant0._Z6decodeP6__halfS0_S0_S0_S0_S0_S0_S0_S0_S0_S0_S0_S0_S0_iff --------------------------
	.section	.nv.constant0._Z6decodeP6__halfS0_S0_S0_S0_S0_S0_S0_S0_S0_S0_S0_S0_S0_iff,"a",@progbits
	.sectionflags	@""
	.align	4
.nv.constant0._Z6decodeP6__halfS0_S0_S0_S0_S0_S0_S0_S0_S0_S0_S0_S0_S0_iff:
	.zero		1020


//--------------------- SYMBOLS --------------------------

	.type		.nv.reservedSmem.offset0,@object
	.size		.nv.reservedSmem.offset0,0x4
	.type		.nv.reservedSmem.cap,@object
	.size		.nv.reservedSmem.cap,0x4
